	.target	sm_90a

	.elftype	@"ET_EXEC"


//--------------------- .note.nv.tkinfo           --------------------------
	.section	.note.nv.tkinfo,"",@"SHT_NOTE"
	.sectionflags	@"SHF_NOTE_NV_TKINFO"
	.tkinfo
        /*0018*/ 	.word	0x00000002
        /*0030*/ 	.string	""
        /*0030*/ 	.string	"ptxas"
        /*0030*/ 	.string	"Cuda compilation tools, release 13.0, V13.0.88"
        /*0030*/ 	.string	"Build cuda_13.0.r13.0/compiler.36424714_0"
        /*0030*/ 	.string	"-arch sm_90a -m 64 "



//--------------------- .note.nv.cuinfo           --------------------------
	.section	.note.nv.cuinfo,"",@"SHT_NOTE"
	.sectionflags	@"SHF_NOTE_NV_CUINFO"
        /*0018*/ 	.short	0x0002
        /*001a*/ 	.short	0x005a
        /*001c*/ 	.short	0x0082
	.zero		2


//--------------------- .nv.info                  --------------------------
	.section	.nv.info,"",@"SHT_CUDA_INFO"
	.align	4


	//----- nvinfo : EIATTR_REGCOUNT
	.align		4
        /*0000*/ 	.byte	0x04, 0x2f
        /*0002*/ 	.short	(.L_12 - .L_11)
	.align		4
.L_11:
        /*0004*/ 	.word	index@(_ZN7cutlass13device_kernelINS_4gemm6kernel13GemmUniversalIN4cute5tupleIJiiiiEEENS1_10collective13CollectiveMmaINS1_37MainloopSm90TmaGmmaWarpSpecializedFP8ILi9ENS5_IJNS4_1CILi4EEENSA_ILi2EEENSA_ILi1EEEEEENS1_35KernelTmaWarpSpecializedCooperativeEEENS5_IJNSA_ILi256EEENSA_ILi128EEENSA_ILi64EEEEEENS_12float_e4m3_tENS5_IJlSD_lEEESL_SM_NS4_8TiledMMAINS4_8MMA_AtomIJNS4_4SM904GMMA31MMA_64x128x32_F32E4M3E4M3_SS_TNILNSQ_7ScaleInE1ELSS_1EEEEEENS4_6LayoutINS5_IJSC_SD_SD_EEENS5_IJSD_NSA_ILi0EEESX_EEEEENS5_IJNS4_10UnderscoreES10_S10_EEEEENS4_23SM90_TMA_LOAD_MULTICASTENS4_14ComposedLayoutINS4_7SwizzleILi2ELi4ELi3EEENS4_18smem_ptr_flag_bitsILi8EEENSV_INS5_IJNSA_ILi8EEESJ_EEENS5_IJSJ_SD_EEEEEEEvNS4_8identityES13_S1D_vS1E_EENS_8epilogue10collective6detail29Sm90TmaWarpSpecializedAdapterINS1H_15DefaultEpilogueISL_SM_SM_NS1G_6thread17LinearCombinationISL_Li1EffLNS1L_9ScaleType4KindE0ELNS_15FloatRoundStyleE2ESL_EENS1_15EpilogueDefaultEEEEEvvEEEEvNT_6ParamsE)
        /*0008*/ 	.word	0x000000a8


	//----- nvinfo : EIATTR_FRAME_SIZE
	.align		4
.L_12:
        /*000c*/ 	.byte	0x04, 0x11
        /*000e*/ 	.short	(.L_14 - .L_13)
	.align		4
.L_13:
        /*0010*/ 	.word	index@(_ZN7cutlass13device_kernelINS_4gemm6kernel13GemmUniversalIN4cute5tupleIJiiiiEEENS1_10collective13CollectiveMmaINS1_37MainloopSm90TmaGmmaWarpSpecializedFP8ILi9ENS5_IJNS4_1CILi4EEENSA_ILi2EEENSA_ILi1EEEEEENS1_35KernelTmaWarpSpecializedCooperativeEEENS5_IJNSA_ILi256EEENSA_ILi128EEENSA_ILi64EEEEEENS_12float_e4m3_tENS5_IJlSD_lEEESL_SM_NS4_8TiledMMAINS4_8MMA_AtomIJNS4_4SM904GMMA31MMA_64x128x32_F32E4M3E4M3_SS_TNILNSQ_7ScaleInE1ELSS_1EEEEEENS4_6LayoutINS5_IJSC_SD_SD_EEENS5_IJSD_NSA_ILi0EEESX_EEEEENS5_IJNS4_10UnderscoreES10_S10_EEEEENS4_23SM90_TMA_LOAD_MULTICASTENS4_14ComposedLayoutINS4_7SwizzleILi2ELi4ELi3EEENS4_18smem_ptr_flag_bitsILi8EEENSV_INS5_IJNSA_ILi8EEESJ_EEENS5_IJSJ_SD_EEEEEEEvNS4_8identityES13_S1D_vS1E_EENS_8epilogue10collective6detail29Sm90TmaWarpSpecializedAdapterINS1H_15DefaultEpilogueISL_SM_SM_NS1G_6thread17LinearCombinationISL_Li1EffLNS1L_9ScaleType4KindE0ELNS_15FloatRoundStyleE2ESL_EENS1_15EpilogueDefaultEEEEEvvEEEEvNT_6ParamsE)
        /*0014*/ 	.word	0x00000108


	//----- nvinfo : EIATTR_MIN_STACK_SIZE
	.align		4
.L_14:
        /*0018*/ 	.byte	0x04, 0x12
        /*001a*/ 	.short	(.L_16 - .L_15)
	.align		4
.L_15:
        /*001c*/ 	.word	index@(_ZN7cutlass13device_kernelINS_4gemm6kernel13GemmUniversalIN4cute5tupleIJiiiiEEENS1_10collective13CollectiveMmaINS1_37MainloopSm90TmaGmmaWarpSpecializedFP8ILi9ENS5_IJNS4_1CILi4EEENSA_ILi2EEENSA_ILi1EEEEEENS1_35KernelTmaWarpSpecializedCooperativeEEENS5_IJNSA_ILi256EEENSA_ILi128EEENSA_ILi64EEEEEENS_12float_e4m3_tENS5_IJlSD_lEEESL_SM_NS4_8TiledMMAINS4_8MMA_AtomIJNS4_4SM904GMMA31MMA_64x128x32_F32E4M3E4M3_SS_TNILNSQ_7ScaleInE1ELSS_1EEEEEENS4_6LayoutINS5_IJSC_SD_SD_EEENS5_IJSD_NSA_ILi0EEESX_EEEEENS5_IJNS4_10UnderscoreES10_S10_EEEEENS4_23SM90_TMA_LOAD_MULTICASTENS4_14ComposedLayoutINS4_7SwizzleILi2ELi4ELi3EEENS4_18smem_ptr_flag_bitsILi8EEENSV_INS5_IJNSA_ILi8EEESJ_EEENS5_IJSJ_SD_EEEEEEEvNS4_8identityES13_S1D_vS1E_EENS_8epilogue10collective6detail29Sm90TmaWarpSpecializedAdapterINS1H_15DefaultEpilogueISL_SM_SM_NS1G_6thread17LinearCombinationISL_Li1EffLNS1L_9ScaleType4KindE0ELNS_15FloatRoundStyleE2ESL_EENS1_15EpilogueDefaultEEEEEvvEEEEvNT_6ParamsE)
        /*0020*/ 	.word	0x00000108
.L_16:


//--------------------- .nv.compat                --------------------------
	.section	.nv.compat,"",@"SHT_CUDA_COMPAT_INFO"
	.align	4
        /*0000*/ 	.byte	0x02, 0x09, 0x01, 0x00, 0x02, 0x02, 0x04, 0x00, 0x02, 0x05, 0x05, 0x00, 0x03, 0x07, 0x01, 0x01
        /*0010*/ 	.byte	0x02, 0x03, 0x01, 0x00, 0x02, 0x06, 0x01, 0x00, 0x04, 0x0b, 0x08, 0x00, 0x00, 0x00, 0x00, 0x00
        /*0020*/ 	.byte	0x00, 0x00, 0x00, 0x00


//--------------------- .nv.info._ZN7cutlass13device_kernelINS_4gemm6kernel13GemmUniversalIN4cute5tupleIJiiiiEEENS1_10collective13CollectiveMmaINS1_37MainloopSm90TmaGmmaWarpSpecializedFP8ILi9ENS5_IJNS4_1CILi4EEENSA_ILi2EEENSA_ILi1EEEEEENS1_35KernelTmaWarpSpecializedCooperativeEEENS5_IJNSA_ILi256EEENSA_ILi128EEENSA_ILi64EEEEEENS_12float_e4m3_tENS5_IJlSD_lEEESL_SM_NS4_8TiledMMAINS4_8MMA_AtomIJNS4_4SM904GMMA31MMA_64x128x32_F32E4M3E4M3_SS_TNILNSQ_7ScaleInE1ELSS_1EEEEEENS4_6LayoutINS5_IJSC_SD_SD_EEENS5_IJSD_NSA_ILi0EEESX_EEEEENS5_IJNS4_10UnderscoreES10_S10_EEEEENS4_23SM90_TMA_LOAD_MULTICASTENS4_14ComposedLayoutINS4_7SwizzleILi2ELi4ELi3EEENS4_18smem_ptr_flag_bitsILi8EEENSV_INS5_IJNSA_ILi8EEESJ_EEENS5_IJSJ_SD_EEEEEEEvNS4_8identityES13_S1D_vS1E_EENS_8epilogue10collective6detail29Sm90TmaWarpSpecializedAdapterINS1H_15DefaultEpilogueISL_SM_SM_NS1G_6thread17LinearCombinationISL_Li1EffLNS1L_9ScaleType4KindE0ELNS_15FloatRoundStyleE2ESL_EENS1_15EpilogueDefaultEEEEEvvEEEEvNT_6ParamsE --------------------------
	.section	.nv.info._ZN7cutlass13device_kernelINS_4gemm6kernel13GemmUniversalIN4cute5tupleIJiiiiEEENS1_10collective13CollectiveMmaINS1_37MainloopSm90TmaGmmaWarpSpecializedFP8ILi9ENS5_IJNS4_1CILi4EEENSA_ILi2EEENSA_ILi1EEEEEENS1_35KernelTmaWarpSpecializedCooperativeEEENS5_IJNSA_ILi256EEENSA_ILi128EEENSA_ILi64EEEEEENS_12float_e4m3_tENS5_IJlSD_lEEESL_SM_NS4_8TiledMMAINS4_8MMA_AtomIJNS4_4SM904GMMA31MMA_64x128x32_F32E4M3E4M3_SS_TNILNSQ_7ScaleInE1ELSS_1EEEEEENS4_6LayoutINS5_IJSC_SD_SD_EEENS5_IJSD_NSA_ILi0EEESX_EEEEENS5_IJNS4_10UnderscoreES10_S10_EEEEENS4_23SM90_TMA_LOAD_MULTICASTENS4_14ComposedLayoutINS4_7SwizzleILi2ELi4ELi3EEENS4_18smem_ptr_flag_bitsILi8EEENSV_INS5_IJNSA_ILi8EEESJ_EEENS5_IJSJ_SD_EEEEEEEvNS4_8identityES13_S1D_vS1E_EENS_8epilogue10collective6detail29Sm90TmaWarpSpecializedAdapterINS1H_15DefaultEpilogueISL_SM_SM_NS1G_6thread17LinearCombinationISL_Li1EffLNS1L_9ScaleType4KindE0ELNS_15FloatRoundStyleE2ESL_EENS1_15EpilogueDefaultEEEEEvvEEEEvNT_6ParamsE,"",@"SHT_CUDA_INFO"
	.sectionflags	@""
	.align	4


	//----- nvinfo : EIATTR_CUDA_API_VERSION
	.align		4
        /*0000*/ 	.byte	0x04, 0x37
        /*0002*/ 	.short	(.L_18 - .L_17)
.L_17:
        /*0004*/ 	.word	0x00000082


	//----- nvinfo : EIATTR_KPARAM_INFO
	.align		4
.L_18:
        /*0008*/ 	.byte	0x04, 0x17
        /*000a*/ 	.short	(.L_20 - .L_19)
.L_19:
        /*000c*/ 	.word	0x00000000
        /*0010*/ 	.short	0x0000
        /*0012*/ 	.short	0x0070
        /*0014*/ 	.byte	0x00, 0xf0, 0x01, 0x10


	//----- nvinfo : EIATTR_SPARSE_MMA_MASK
	.align		4
.L_20:
        /*0018*/ 	.byte	0x03, 0x50
        /*001a*/ 	.short	0x0000


	//----- nvinfo : EIATTR_MAXREG_COUNT
	.align		4
        /*001c*/ 	.byte	0x03, 0x1b
        /*001e*/ 	.short	0x00a8


	//----- nvinfo : EIATTR_NUM_BARRIERS
	.align		4
        /*0020*/ 	.byte	0x02, 0x4c
        /*0022*/ 	.byte	0x01
	.zero		1


	//----- nvinfo : EIATTR_ANNOTATIONS
	.align		4
        /*0024*/ 	.byte	0x04, 0x55
        /*0026*/ 	.short	(.L_22 - .L_21)


	//   ....[0]....
.L_21:
        /*0028*/ 	.word	0x00000001
        /*002c*/ 	.byte	0x00, 0x08, 0x00, 0x00, 0x01, 0x00, 0x00, 0x00, 0xf0, 0x08, 0x00, 0x00, 0x01, 0x00, 0x00, 0x00
        /* <DEDUP_REMOVED lines=198> */
        /*0c9c*/ 	.byte	0xd0, 0x0a, 0x01, 0x00


	//----- nvinfo : EIATTR_MERCURY_ISA_VERSION
	.align		4
.L_22:
        /*0ca0*/ 	.byte	0x03, 0x5f
        /*0ca2*/ 	.short	0x0101


	//----- nvinfo : EIATTR_INT_WARP_WIDE_INSTR_OFFSETS
	.align		4
        /*0ca4*/ 	.byte	0x04, 0x31
        /*0ca6*/ 	.short	(.L_24 - .L_23)


	//   ....[0]....
.L_23:
        /*0ca8*/ 	.word	0x00000640


	//   ....[1]....
        /*0cac*/ 	.word	0x00000650


	//   ....[2]....
        /*0cb0*/ 	.word	0x000007d0


	//----- nvinfo : EIATTR_COOP_GROUP_MASK_REGIDS
	.align		4
.L_24:
        /*0cb4*/ 	.byte	0x04, 0x29
        /*0cb6*/ 	.short	(.L_26 - .L_25)


	//   ....[0]....
.L_25:
        /*0cb8*/ 	.word	0xffffffff


	//   ....[1]....
        /*0cbc*/ 	.word	0xffffffff


	//   ....[2]....
        /*0cc0*/ 	.word	0xffffffff


	//   ....[3]....
        /*0cc4*/ 	.word	0xffffffff


	//   ....[4]....
        /*0cc8*/ 	.word	0xffffffff


	//   ....[5]....
        /*0ccc*/ 	.word	0xffffffff


	//----- nvinfo : EIATTR_COOP_GROUP_INSTR_OFFSETS
	.align		4
.L_26:
        /*0cd0*/ 	.byte	0x04, 0x28
        /*0cd2*/ 	.short	(.L_28 - .L_27)


	//   ....[0]....
.L_27:
        /*0cd4*/ 	.word	0x00000070


	//   ....[1]....
        /*0cd8*/ 	.word	0x00000080


	//   ....[2]....
        /*0cdc*/ 	.word	0x000001a0


	//   ....[3]....
        /*0ce0*/ 	.word	0x000004a0


	//   ....[4]....
        /*0ce4*/ 	.word	0x00000930


	//   ....[5]....
        /*0ce8*/ 	.word	0x000016b0


	//----- nvinfo : EIATTR_REG_RECONFIG
	.align		4
.L_28:
        /*0cec*/ 	.byte	0x01, 0x54
	.zero		2


	//----- nvinfo : EIATTR_MBARRIER_INSTR_OFFSETS
	.align		4
        /*0cf0*/ 	.byte	0x04, 0x39
        /*0cf2*/ 	.short	(.L_30 - .L_29)


	//   ....[0]....
.L_29:
        /*0cf4*/ 	.word	0x00000360
        /*0cf8*/ 	.word	0x000000ff
        /*0cfc*/ 	.word	0x00000000
        /*0d00*/ 	.short	0x0100
        /*0d02*/ 	.byte	0x09
	.zero		1


	//   ....[1]....
        /*0d04*/ 	.word	0x00000370
        /*0d08*/ 	.word	0x000000ff
        /*0d0c*/ 	.word	0x00000048
        /*0d10*/ 	.short	0x0100
        /*0d12*/ 	.byte	0x09
	.zero		1


	//   ....[2]....
        /*0d14*/ 	.word	0x00000380
        /*0d18*/ 	.word	0x000000ff
        /*0d1c*/ 	.word	0x00000008
        /*0d20*/ 	.short	0x0100
        /*0d22*/ 	.byte	0x09
	.zero		1


	//   ....[3]....
        /*0d24*/ 	.word	0x00000390
        /*0d28*/ 	.word	0x000000ff
        /*0d2c*/ 	.word	0x00000050
        /*0d30*/ 	.short	0x0100
        /*0d32*/ 	.byte	0x09
	.zero		1


	//   ....[4]....
        /*0d34*/ 	.word	0x000003a0
        /*0d38*/ 	.word	0x000000ff
        /*0d3c*/ 	.word	0x00000010
        /*0d40*/ 	.short	0x0100
        /*0d42*/ 	.byte	0x09
	.zero		1


	//   ....[5]....
        /*0d44*/ 	.word	0x000003b0
        /*0d48*/ 	.word	0x000000ff
        /*0d4c*/ 	.word	0x00000058
        /*0d50*/ 	.short	0x0100
        /*0d52*/ 	.byte	0x09
	.zero		1


	//   ....[6]....
        /*0d54*/ 	.word	0x000003c0
        /*0d58*/ 	.word	0x000000ff
        /*0d5c*/ 	.word	0x00000018
        /*0d60*/ 	.short	0x0100
        /*0d62*/ 	.byte	0x09
	.zero		1


	//   ....[7]....
        /*0d64*/ 	.word	0x000003d0
        /*0d68*/ 	.word	0x000000ff
        /*0d6c*/ 	.word	0x00000060
        /*0d70*/ 	.short	0x0100
        /*0d72*/ 	.byte	0x09
	.zero		1


	//   ....[8]....
        /*0d74*/ 	.word	0x000003e0
        /*0d78*/ 	.word	0x000000ff
        /*0d7c*/ 	.word	0x00000020
        /*0d80*/ 	.short	0x0100
        /*0d82*/ 	.byte	0x09
	.zero		1


	//   ....[9]....
        /*0d84*/ 	.word	0x000003f0
        /*0d88*/ 	.word	0x000000ff
        /*0d8c*/ 	.word	0x00000068
        /*0d90*/ 	.short	0x0100
        /*0d92*/ 	.byte	0x09
	.zero		1


	//   ....[10]....
        /*0d94*/ 	.word	0x00000400
        /*0d98*/ 	.word	0x000000ff
        /*0d9c*/ 	.word	0x00000028
        /*0da0*/ 	.short	0x0100
        /*0da2*/ 	.byte	0x09
	.zero		1


	//   ....[11]....
        /*0da4*/ 	.word	0x00000410
        /*0da8*/ 	.word	0x000000ff
        /*0dac*/ 	.word	0x00000070
        /*0db0*/ 	.short	0x0100
        /*0db2*/ 	.byte	0x09
	.zero		1


	//   ....[12]....
        /*0db4*/ 	.word	0x00000420
        /*0db8*/ 	.word	0x000000ff
        /*0dbc*/ 	.word	0x00000030
        /*0dc0*/ 	.short	0x0100
        /*0dc2*/ 	.byte	0x09
	.zero		1


	//   ....[13]....
        /*0dc4*/ 	.word	0x00000430
        /*0dc8*/ 	.word	0x000000ff
        /*0dcc*/ 	.word	0x00000078
        /*0dd0*/ 	.short	0x0100
        /*0dd2*/ 	.byte	0x09
	.zero		1


	//   ....[14]....
        /*0dd4*/ 	.word	0x00000440
        /*0dd8*/ 	.word	0x000000ff
        /*0ddc*/ 	.word	0x00000038
        /*0de0*/ 	.short	0x0100
        /*0de2*/ 	.byte	0x09
	.zero		1


	//   ....[15]....
        /*0de4*/ 	.word	0x00000450
        /*0de8*/ 	.word	0x000000ff
        /*0dec*/ 	.word	0x00000080
        /*0df0*/ 	.short	0x0100
        /*0df2*/ 	.byte	0x09
	.zero		1


	//   ....[16]....
        /*0df4*/ 	.word	0x00000460
        /*0df8*/ 	.word	0x000000ff
        /*0dfc*/ 	.word	0x00000040
        /*0e00*/ 	.short	0x0100
        /*0e02*/ 	.byte	0x09
	.zero		1


	//   ....[17]....
        /*0e04*/ 	.word	0x00000470
        /*0e08*/ 	.word	0x000000ff
        /*0e0c*/ 	.word	0x00000088
        /*0e10*/ 	.short	0x0100
        /*0e12*/ 	.byte	0x09
	.zero		1


	//   ....[18]....
        /*0e14*/ 	.word	0x00000850
        /*0e18*/ 	.word	0x000000ff
        /*0e1c*/ 	.word	0x000000a0
        /*0e20*/ 	.short	0x0100
        /*0e22*/ 	.byte	0x06
	.zero		1


	//   ....[19]....
        /*0e24*/ 	.word	0x000008b0
        /*0e28*/ 	.word	0x000000ff
        /*0e2c*/ 	.word	0x000000a8
        /*0e30*/ 	.short	0x0100
        /*0e32*/ 	.byte	0x06
	.zero		1


	//   ....[20]....
        /*0e34*/ 	.word	0x00001ec0
        /*0e38*/ 	.word	0x000000ff
        /*0e3c*/ 	.word	0x00000000
        /*0e40*/ 	.short	0x010a
        /*0e42*/ 	.byte	0x06
	.zero		1


	//   ....[21]....
        /*0e44*/ 	.word	0x00001f00
        /*0e48*/ 	.word	0x000000ff
        /*0e4c*/ 	.word	0x00000000
        /*0e50*/ 	.short	0x010a
        /*0e52*/ 	.byte	0x06
	.zero		1


	//   ....[22]....
        /*0e54*/ 	.word	0x00003190
        /*0e58*/ 	.word	0x000000ff
        /*0e5c*/ 	.word	0x00000000
        /*0e60*/ 	.short	0x010a
        /*0e62*/ 	.byte	0x10
	.zero		1


	//   ....[23]....
        /*0e64*/ 	.word	0x000031d0
        /*0e68*/ 	.word	0x000000ff
        /*0e6c*/ 	.word	0x00000000
        /*0e70*/ 	.short	0x010a
        /*0e72*/ 	.byte	0x10
	.zero		1


	//   ....[24]....
        /*0e74*/ 	.word	0x000042e0
        /*0e78*/ 	.word	0x000000e5
        /*0e7c*/ 	.word	0x00000000
        /*0e80*/ 	.short	0x0101
        /*0e82*/ 	.byte	0x3f
	.zero		1


	//   ....[25]....
        /*0e84*/ 	.word	0x00005500
        /*0e88*/ 	.word	0x00000018
        /*0e8c*/ 	.word	0x00000000
        /*0e90*/ 	.short	0x0101
        /*0e92*/ 	.byte	0x3f
	.zero		1


	//   ....[26]....
        /*0e94*/ 	.word	0x0000f9e0
        /*0e98*/ 	.word	0x0000000b
        /*0e9c*/ 	.word	0x00000048
        /*0ea0*/ 	.short	0x010a
        /*0ea2*/ 	.byte	0x3f
	.zero		1


	//   ....[27]....
        /*0ea4*/ 	.word	0x0000fdd0
        /*0ea8*/ 	.word	0x00000004
        /*0eac*/ 	.word	0x000000a8
        /*0eb0*/ 	.short	0x0101
        /*0eb2*/ 	.byte	0x3f
	.zero		1


	//   ....[28]....
        /*0eb4*/ 	.word	0x00010550
        /*0eb8*/ 	.word	0x00000007
        /*0ebc*/ 	.word	0x00000000
        /*0ec0*/ 	.short	0x010a
        /*0ec2*/ 	.byte	0x3f
	.zero		1


	//   ....[29]....
        /*0ec4*/ 	.word	0x000105d0
        /*0ec8*/ 	.word	0x00000009
        /*0ecc*/ 	.word	0x00000000
        /*0ed0*/ 	.short	0x010a
        /*0ed2*/ 	.byte	0x3f
	.zero		1


	//   ....[30]....
        /*0ed4*/ 	.word	0x00010660
        /*0ed8*/ 	.word	0x00000006
        /*0edc*/ 	.word	0x00000000
        /*0ee0*/ 	.short	0x010a
        /*0ee2*/ 	.byte	0x3f
	.zero		1


	//   ....[31]....
        /*0ee4*/ 	.word	0x000106f0
        /*0ee8*/ 	.word	0x00000009
        /*0eec*/ 	.word	0x00000000
        /*0ef0*/ 	.short	0x010a
        /*0ef2*/ 	.byte	0x3f
	.zero		1


	//   ....[32]....
        /*0ef4*/ 	.word	0x00010780
        /*0ef8*/ 	.word	0x00000006
        /*0efc*/ 	.word	0x00000000
        /*0f00*/ 	.short	0x010a
        /*0f02*/ 	.byte	0x3f
	.zero		1


	//   ....[33]....
        /*0f04*/ 	.word	0x00010810
        /*0f08*/ 	.word	0x00000009
        /*0f0c*/ 	.word	0x00000000
        /*0f10*/ 	.short	0x010a
        /*0f12*/ 	.byte	0x3f
	.zero		1


	//   ....[34]....
        /*0f14*/ 	.word	0x000108a0
        /*0f18*/ 	.word	0x00000006
        /*0f1c*/ 	.word	0x00000000
        /*0f20*/ 	.short	0x010a
        /*0f22*/ 	.byte	0x3f
	.zero		1


	//   ....[35]....
        /*0f24*/ 	.word	0x00010930
        /*0f28*/ 	.word	0x00000009
        /*0f2c*/ 	.word	0x00000000
        /*0f30*/ 	.short	0x010a
        /*0f32*/ 	.byte	0x3f
	.zero		1


	//   ....[36]....
        /*0f34*/ 	.word	0x000109c0
        /*0f38*/ 	.word	0x00000003
        /*0f3c*/ 	.word	0x00000000
        /*0f40*/ 	.short	0x010a
        /*0f42*/ 	.byte	0x3f
	.zero		1


	//   ....[37]....
        /*0f44*/ 	.word	0x00010a30
        /*0f48*/ 	.word	0x00000003
        /*0f4c*/ 	.word	0x00000000
        /*0f50*/ 	.short	0x010a
        /*0f52*/ 	.byte	0x3f
	.zero		1


	//   ....[38]....
        /*0f54*/ 	.word	0x00010aa0
        /*0f58*/ 	.word	0x00000000
        /*0f5c*/ 	.word	0x00000000
        /*0f60*/ 	.short	0x010a
        /*0f62*/ 	.byte	0x3f
	.zero		1


	//   ....[39]....
        /*0f64*/ 	.word	0x00010b80
        /*0f68*/ 	.word	0x0000000b
        /*0f6c*/ 	.word	0x00000048
        /*0f70*/ 	.short	0x010a
        /*0f72*/ 	.byte	0x3f
	.zero		1


	//   ....[40]....
        /*0f74*/ 	.word	0x00010c50
        /*0f78*/ 	.word	0x00000007
        /*0f7c*/ 	.word	0x00000000
        /*0f80*/ 	.short	0x010a
        /*0f82*/ 	.byte	0x3f
	.zero		1


	//   ....[41]....
        /*0f84*/ 	.word	0x00010ca0
        /*0f88*/ 	.word	0x00000009
        /*0f8c*/ 	.word	0x00000000
        /*0f90*/ 	.short	0x010a
        /*0f92*/ 	.byte	0x3f
	.zero		1


	//   ....[42]....
        /*0f94*/ 	.word	0x00010cf0
        /*0f98*/ 	.word	0x00000006
        /*0f9c*/ 	.word	0x00000000
        /*0fa0*/ 	.short	0x010a
        /*0fa2*/ 	.byte	0x3f
	.zero		1


	//   ....[43]....
        /*0fa4*/ 	.word	0x00010d40
        /*0fa8*/ 	.word	0x00000009
        /*0fac*/ 	.word	0x00000000
        /*0fb0*/ 	.short	0x010a
        /*0fb2*/ 	.byte	0x3f
	.zero		1


	//   ....[44]....
        /*0fb4*/ 	.word	0x00010d90
        /*0fb8*/ 	.word	0x00000006
        /*0fbc*/ 	.word	0x00000000
        /*0fc0*/ 	.short	0x010a
        /*0fc2*/ 	.byte	0x3f
	.zero		1


	//   ....[45]....
        /*0fc4*/ 	.word	0x00010de0
        /*0fc8*/ 	.word	0x00000009
        /*0fcc*/ 	.word	0x00000000
        /*0fd0*/ 	.short	0x010a
        /*0fd2*/ 	.byte	0x3f
	.zero		1


	//   ....[46]....
        /*0fd4*/ 	.word	0x00010e30
        /*0fd8*/ 	.word	0x00000006
        /*0fdc*/ 	.word	0x00000000
        /*0fe0*/ 	.short	0x010a
        /*0fe2*/ 	.byte	0x3f
	.zero		1


	//   ....[47]....
        /*0fe4*/ 	.word	0x00010e80
        /*0fe8*/ 	.word	0x00000009
        /*0fec*/ 	.word	0x00000000
        /*0ff0*/ 	.short	0x010a
        /*0ff2*/ 	.byte	0x3f
	.zero		1


	//----- nvinfo : EIATTR_NUM_MBARRIERS
	.align		4
.L_30:
        /*0ff4*/ 	.byte	0x03, 0x38
        /*0ff6*/ 	.short	0x0014


	//----- nvinfo : EIATTR_EXIT_INSTR_OFFSETS
	.align		4
        /*0ff8*/ 	.byte	0x04, 0x1c
        /*0ffa*/ 	.short	(.L_32 - .L_31)


	//   ....[0]....
.L_31:
        /*0ffc*/ 	.word	0x00000ac0


	//   ....[1]....
        /*1000*/ 	.word	0x00001350


	//   ....[2]....
        /*1004*/ 	.word	0x0000efa0


	//   ....[3]....
        /*1008*/ 	.word	0x0000f530


	//   ....[4]....
        /*100c*/ 	.word	0x00010a10


	//----- nvinfo : EIATTR_MAX_THREADS
	.align		4
.L_32:
        /*1010*/ 	.byte	0x04, 0x05
        /*1012*/ 	.short	(.L_34 - .L_33)
.L_33:
        /*1014*/ 	.word	0x00000180
        /*1018*/ 	.word	0x00000001
        /*101c*/ 	.word	0x00000001


	//----- nvinfo : EIATTR_CRS_STACK_SIZE
	.align		4
.L_34:
        /*1020*/ 	.byte	0x04, 0x1e
        /*1022*/ 	.short	(.L_36 - .L_35)
.L_35:
        /*1024*/ 	.word	0x00000000


	//----- nvinfo : EIATTR_CBANK_PARAM_SIZE
	.align		4
.L_36:
        /*1028*/ 	.byte	0x03, 0x19
        /*102a*/ 	.short	0x0470


	//----- nvinfo : EIATTR_PARAM_CBANK
	.align		4
        /*102c*/ 	.byte	0x04, 0x0a
        /*102e*/ 	.short	(.L_38 - .L_37)
	.align		4
.L_37:
        /*1030*/ 	.word	index@(.nv.constant0._ZN7cutlass13device_kernelINS_4gemm6kernel13GemmUniversalIN4cute5tupleIJiiiiEEENS1_10collective13CollectiveMmaINS1_37MainloopSm90TmaGmmaWarpSpecializedFP8ILi9ENS5_IJNS4_1CILi4EEENSA_ILi2EEENSA_ILi1EEEEEENS1_35KernelTmaWarpSpecializedCooperativeEEENS5_IJNSA_ILi256EEENSA_ILi128EEENSA_ILi64EEEEEENS_12float_e4m3_tENS5_IJlSD_lEEESL_SM_NS4_8TiledMMAINS4_8MMA_AtomIJNS4_4SM904GMMA31MMA_64x128x32_F32E4M3E4M3_SS_TNILNSQ_7ScaleInE1ELSS_1EEEEEENS4_6LayoutINS5_IJSC_SD_SD_EEENS5_IJSD_NSA_ILi0EEESX_EEEEENS5_IJNS4_10UnderscoreES10_S10_EEEEENS4_23SM90_TMA_LOAD_MULTICASTENS4_14ComposedLayoutINS4_7SwizzleILi2ELi4ELi3EEENS4_18smem_ptr_flag_bitsILi8EEENSV_INS5_IJNSA_ILi8EEESJ_EEENS5_IJSJ_SD_EEEEEEEvNS4_8identityES13_S1D_vS1E_EENS_8epilogue10collective6detail29Sm90TmaWarpSpecializedAdapterINS1H_15DefaultEpilogueISL_SM_SM_NS1G_6thread17LinearCombinationISL_Li1EffLNS1L_9ScaleType4KindE0ELNS_15FloatRoundStyleE2ESL_EENS1_15EpilogueDefaultEEEEEvvEEEEvNT_6ParamsE)
        /*1034*/ 	.short	0x0210
        /*1036*/ 	.short	0x0470


	//----- nvinfo : EIATTR_SW_WAR
	.align		4
.L_38:
        /*1038*/ 	.byte	0x04, 0x36
        /*103a*/ 	.short	(.L_40 - .L_39)
.L_39:
        /*103c*/ 	.word	0x00000008
.L_40:


//--------------------- .nv.callgraph             --------------------------
	.section	.nv.callgraph,"",@"SHT_CUDA_CALLGRAPH"
	.align	4
	.sectionentsize	8
	.align		4
        /*0000*/ 	.word	0x00000000
	.align		4
        /*0004*/ 	.word	0xffffffff
	.align		4
        /*0008*/ 	.word	0x00000000
	.align		4
        /*000c*/ 	.word	0xfffffffe
	.align		4
        /*0010*/ 	.word	0x00000000
	.align		4
        /*0014*/ 	.word	0xfffffffd
	.align		4
        /*0018*/ 	.word	0x00000000
	.align		4
        /*001c*/ 	.word	0xfffffffc


//--------------------- .nv.constant4             --------------------------
	.section	.nv.constant4,"a",@progbits
	.align	8
	.align		8
.nv.constant4:
        /*0000*/ 	.dword	_ZN40_INTERNAL_4f4cd083_4_k_cu_5484bfa8_162404cuda3std3__45__cpo5beginE
	.align		8
        /*0008*/ 	.dword	_ZN40_INTERNAL_4f4cd083_4_k_cu_5484bfa8_162404cuda3std3__45__cpo3endE
	.align		8
        /*0010*/ 	.dword	_ZN40_INTERNAL_4f4cd083_4_k_cu_5484bfa8_162404cuda3std3__45__cpo6cbeginE
	.align		8
        /*0018*/ 	.dword	_ZN40_INTERNAL_4f4cd083_4_k_cu_5484bfa8_162404cuda3std3__45__cpo4cendE
	.align		8
        /*0020*/ 	.dword	_ZN40_INTERNAL_4f4cd083_4_k_cu_5484bfa8_162404cuda3std3__442_GLOBAL__N__4f4cd083_4_k_cu_5484bfa8_162406ignoreE
	.align		8
        /*0028*/ 	.dword	_ZN40_INTERNAL_4f4cd083_4_k_cu_5484bfa8_162404cuda3std3__419piecewise_constructE
	.align		8
        /*0030*/ 	.dword	_ZN40_INTERNAL_4f4cd083_4_k_cu_5484bfa8_162404cuda3std3__48in_placeE
	.align		8
        /*0038*/ 	.dword	_ZN40_INTERNAL_4f4cd083_4_k_cu_5484bfa8_162404cuda3std6ranges3__45__cpo4swapE
	.align		8
        /*0040*/ 	.dword	_ZN40_INTERNAL_4f4cd083_4_k_cu_5484bfa8_162404cuda3std6ranges3__45__cpo9iter_moveE
	.align		8
        /*0048*/ 	.dword	_ZN40_INTERNAL_4f4cd083_4_k_cu_5484bfa8_162404cute7productE
	.align		8
        /*0050*/ 	.dword	_ZN40_INTERNAL_4f4cd083_4_k_cu_5484bfa8_162404cute1_E


//--------------------- .text._ZN7cutlass13device_kernelINS_4gemm6kernel13GemmUniversalIN4cute5tupleIJiiiiEEENS1_10collective13CollectiveMmaINS1_37MainloopSm90TmaGmmaWarpSpecializedFP8ILi9ENS5_IJNS4_1CILi4EEENSA_ILi2EEENSA_ILi1EEEEEENS1_35KernelTmaWarpSpecializedCooperativeEEENS5_IJNSA_ILi256EEENSA_ILi128EEENSA_ILi64EEEEEENS_12float_e4m3_tENS5_IJlSD_lEEESL_SM_NS4_8TiledMMAINS4_8MMA_AtomIJNS4_4SM904GMMA31MMA_64x128x32_F32E4M3E4M3_SS_TNILNSQ_7ScaleInE1ELSS_1EEEEEENS4_6LayoutINS5_IJSC_SD_SD_EEENS5_IJSD_NSA_ILi0EEESX_EEEEENS5_IJNS4_10UnderscoreES10_S10_EEEEENS4_23SM90_TMA_LOAD_MULTICASTENS4_14ComposedLayoutINS4_7SwizzleILi2ELi4ELi3EEENS4_18smem_ptr_flag_bitsILi8EEENSV_INS5_IJNSA_ILi8EEESJ_EEENS5_IJSJ_SD_EEEEEEEvNS4_8identityES13_S1D_vS1E_EENS_8epilogue10collective6detail29Sm90TmaWarpSpecializedAdapterINS1H_15DefaultEpilogueISL_SM_SM_NS1G_6thread17LinearCombinationISL_Li1EffLNS1L_9ScaleType4KindE0ELNS_15FloatRoundStyleE2ESL_EENS1_15EpilogueDefaultEEEEEvvEEEEvNT_6ParamsE --------------------------
	.section	.text._ZN7cutlass13device_kernelINS_4gemm6kernel13GemmUniversalIN4cute5tupleIJiiiiEEENS1_10collective13CollectiveMmaINS1_37MainloopSm90TmaGmmaWarpSpecializedFP8ILi9ENS5_IJNS4_1CILi4EEENSA_ILi2EEENSA_ILi1EEEEEENS1_35KernelTmaWarpSpecializedCooperativeEEENS5_IJNSA_ILi256EEENSA_ILi128EEENSA_ILi64EEEEEENS_12float_e4m3_tENS5_IJlSD_lEEESL_SM_NS4_8TiledMMAINS4_8MMA_AtomIJNS4_4SM904GMMA31MMA_64x128x32_F32E4M3E4M3_SS_TNILNSQ_7ScaleInE1ELSS_1EEEEEENS4_6LayoutINS5_IJSC_SD_SD_EEENS5_IJSD_NSA_ILi0EEESX_EEEEENS5_IJNS4_10UnderscoreES10_S10_EEEEENS4_23SM90_TMA_LOAD_MULTICASTENS4_14ComposedLayoutINS4_7SwizzleILi2ELi4ELi3EEENS4_18smem_ptr_flag_bitsILi8EEENSV_INS5_IJNSA_ILi8EEESJ_EEENS5_IJSJ_SD_EEEEEEEvNS4_8identityES13_S1D_vS1E_EENS_8epilogue10collective6detail29Sm90TmaWarpSpecializedAdapterINS1H_15DefaultEpilogueISL_SM_SM_NS1G_6thread17LinearCombinationISL_Li1EffLNS1L_9ScaleType4KindE0ELNS_15FloatRoundStyleE2ESL_EENS1_15EpilogueDefaultEEEEEvvEEEEvNT_6ParamsE,"ax",@progbits
	.align	128
.text._ZN7cutlass13device_kernelINS_4gemm6kernel13GemmUniversalIN4cute5tupleIJiiiiEEENS1_10collective13CollectiveMmaINS1_37MainloopSm90TmaGmmaWarpSpecializedFP8ILi9ENS5_IJNS4_1CILi4EEENSA_ILi2EEENSA_ILi1EEEEEENS1_35KernelTmaWarpSpecializedCooperativeEEENS5_IJNSA_ILi256EEENSA_ILi128EEENSA_ILi64EEEEEENS_12float_e4m3_tENS5_IJlSD_lEEESL_SM_NS4_8TiledMMAINS4_8MMA_AtomIJNS4_4SM904GMMA31MMA_64x128x32_F32E4M3E4M3_SS_TNILNSQ_7ScaleInE1ELSS_1EEEEEENS4_6LayoutINS5_IJSC_SD_SD_EEENS5_IJSD_NSA_ILi0EEESX_EEEEENS5_IJNS4_10UnderscoreES10_S10_EEEEENS4_23SM90_TMA_LOAD_MULTICASTENS4_14ComposedLayoutINS4_7SwizzleILi2ELi4ELi3EEENS4_18smem_ptr_flag_bitsILi8EEENSV_INS5_IJNSA_ILi8EEESJ_EEENS5_IJSJ_SD_EEEEEEEvNS4_8identityES13_S1D_vS1E_EENS_8epilogue10collective6detail29Sm90TmaWarpSpecializedAdapterINS1H_15DefaultEpilogueISL_SM_SM_NS1G_6thread17LinearCombinationISL_Li1EffLNS1L_9ScaleType4KindE0ELNS_15FloatRoundStyleE2ESL_EENS1_15EpilogueDefaultEEEEEvvEEEEvNT_6ParamsE:
        .type           _ZN7cutlass13device_kernelINS_4gemm6kernel13GemmUniversalIN4cute5tupleIJiiiiEEENS1_10collective13CollectiveMmaINS1_37MainloopSm90TmaGmmaWarpSpecializedFP8ILi9ENS5_IJNS4_1CILi4EEENSA_ILi2EEENSA_ILi1EEEEEENS1_35KernelTmaWarpSpecializedCooperativeEEENS5_IJNSA_ILi256EEENSA_ILi128EEENSA_ILi64EEEEEENS_12float_e4m3_tENS5_IJlSD_lEEESL_SM_NS4_8TiledMMAINS4_8MMA_AtomIJNS4_4SM904GMMA31MMA_64x128x32_F32E4M3E4M3_SS_TNILNSQ_7ScaleInE1ELSS_1EEEEEENS4_6LayoutINS5_IJSC_SD_SD_EEENS5_IJSD_NSA_ILi0EEESX_EEEEENS5_IJNS4_10UnderscoreES10_S10_EEEEENS4_23SM90_TMA_LOAD_MULTICASTENS4_14ComposedLayoutINS4_7SwizzleILi2ELi4ELi3EEENS4_18smem_ptr_flag_bitsILi8EEENSV_INS5_IJNSA_ILi8EEESJ_EEENS5_IJSJ_SD_EEEEEEEvNS4_8identityES13_S1D_vS1E_EENS_8epilogue10collective6detail29Sm90TmaWarpSpecializedAdapterINS1H_15DefaultEpilogueISL_SM_SM_NS1G_6thread17LinearCombinationISL_Li1EffLNS1L_9ScaleType4KindE0ELNS_15FloatRoundStyleE2ESL_EENS1_15EpilogueDefaultEEEEEvvEEEEvNT_6ParamsE,@function
        .size           _ZN7cutlass13device_kernelINS_4gemm6kernel13GemmUniversalIN4cute5tupleIJiiiiEEENS1_10collective13CollectiveMmaINS1_37MainloopSm90TmaGmmaWarpSpecializedFP8ILi9ENS5_IJNS4_1CILi4EEENSA_ILi2EEENSA_ILi1EEEEEENS1_35KernelTmaWarpSpecializedCooperativeEEENS5_IJNSA_ILi256EEENSA_ILi128EEENSA_ILi64EEEEEENS_12float_e4m3_tENS5_IJlSD_lEEESL_SM_NS4_8TiledMMAINS4_8MMA_AtomIJNS4_4SM904GMMA31MMA_64x128x32_F32E4M3E4M3_SS_TNILNSQ_7ScaleInE1ELSS_1EEEEEENS4_6LayoutINS5_IJSC_SD_SD_EEENS5_IJSD_NSA_ILi0EEESX_EEEEENS5_IJNS4_10UnderscoreES10_S10_EEEEENS4_23SM90_TMA_LOAD_MULTICASTENS4_14ComposedLayoutINS4_7SwizzleILi2ELi4ELi3EEENS4_18smem_ptr_flag_bitsILi8EEENSV_INS5_IJNSA_ILi8EEESJ_EEENS5_IJSJ_SD_EEEEEEEvNS4_8identityES13_S1D_vS1E_EENS_8epilogue10collective6detail29Sm90TmaWarpSpecializedAdapterINS1H_15DefaultEpilogueISL_SM_SM_NS1G_6thread17LinearCombinationISL_Li1EffLNS1L_9ScaleType4KindE0ELNS_15FloatRoundStyleE2ESL_EENS1_15EpilogueDefaultEEEEEvvEEEEvNT_6ParamsE,(.L_x_345 - _ZN7cutlass13device_kernelINS_4gemm6kernel13GemmUniversalIN4cute5tupleIJiiiiEEENS1_10collective13CollectiveMmaINS1_37MainloopSm90TmaGmmaWarpSpecializedFP8ILi9ENS5_IJNS4_1CILi4EEENSA_ILi2EEENSA_ILi1EEEEEENS1_35KernelTmaWarpSpecializedCooperativeEEENS5_IJNSA_ILi256EEENSA_ILi128EEENSA_ILi64EEEEEENS_12float_e4m3_tENS5_IJlSD_lEEESL_SM_NS4_8TiledMMAINS4_8MMA_AtomIJNS4_4SM904GMMA31MMA_64x128x32_F32E4M3E4M3_SS_TNILNSQ_7ScaleInE1ELSS_1EEEEEENS4_6LayoutINS5_IJSC_SD_SD_EEENS5_IJSD_NSA_ILi0EEESX_EEEEENS5_IJNS4_10UnderscoreES10_S10_EEEEENS4_23SM90_TMA_LOAD_MULTICASTENS4_14ComposedLayoutINS4_7SwizzleILi2ELi4ELi3EEENS4_18smem_ptr_flag_bitsILi8EEENSV_INS5_IJNSA_ILi8EEESJ_EEENS5_IJSJ_SD_EEEEEEEvNS4_8identityES13_S1D_vS1E_EENS_8epilogue10collective6detail29Sm90TmaWarpSpecializedAdapterINS1H_15DefaultEpilogueISL_SM_SM_NS1G_6thread17LinearCombinationISL_Li1EffLNS1L_9ScaleType4KindE0ELNS_15FloatRoundStyleE2ESL_EENS1_15EpilogueDefaultEEEEEvvEEEEvNT_6ParamsE)
        .other          _ZN7cutlass13device_kernelINS_4gemm6kernel13GemmUniversalIN4cute5tupleIJiiiiEEENS1_10collective13CollectiveMmaINS1_37MainloopSm90TmaGmmaWarpSpecializedFP8ILi9ENS5_IJNS4_1CILi4EEENSA_ILi2EEENSA_ILi1EEEEEENS1_35KernelTmaWarpSpecializedCooperativeEEENS5_IJNSA_ILi256EEENSA_ILi128EEENSA_ILi64EEEEEENS_12float_e4m3_tENS5_IJlSD_lEEESL_SM_NS4_8TiledMMAINS4_8MMA_AtomIJNS4_4SM904GMMA31MMA_64x128x32_F32E4M3E4M3_SS_TNILNSQ_7ScaleInE1ELSS_1EEEEEENS4_6LayoutINS5_IJSC_SD_SD_EEENS5_IJSD_NSA_ILi0EEESX_EEEEENS5_IJNS4_10UnderscoreES10_S10_EEEEENS4_23SM90_TMA_LOAD_MULTICASTENS4_14ComposedLayoutINS4_7SwizzleILi2ELi4ELi3EEENS4_18smem_ptr_flag_bitsILi8EEENSV_INS5_IJNSA_ILi8EEESJ_EEENS5_IJSJ_SD_EEEEEEEvNS4_8identityES13_S1D_vS1E_EENS_8epilogue10collective6detail29Sm90TmaWarpSpecializedAdapterINS1H_15DefaultEpilogueISL_SM_SM_NS1G_6thread17LinearCombinationISL_Li1EffLNS1L_9ScaleType4KindE0ELNS_15FloatRoundStyleE2ESL_EENS1_15EpilogueDefaultEEEEEvvEEEEvNT_6ParamsE,@"STO_CUDA_ENTRY STV_DEFAULT"
_ZN7cutlass13device_kernelINS_4gemm6kernel13GemmUniversalIN4cute5tupleIJiiiiEEENS1_10collective13CollectiveMmaINS1_37MainloopSm90TmaGmmaWarpSpecializedFP8ILi9ENS5_IJNS4_1CILi4EEENSA_ILi2EEENSA_ILi1EEEEEENS1_35KernelTmaWarpSpecializedCooperativeEEENS5_IJNSA_ILi256EEENSA_ILi128EEENSA_ILi64EEEEEENS_12float_e4m3_tENS5_IJlSD_lEEESL_SM_NS4_8TiledMMAINS4_8MMA_AtomIJNS4_4SM904GMMA31MMA_64x128x32_F32E4M3E4M3_SS_TNILNSQ_7ScaleInE1ELSS_1EEEEEENS4_6LayoutINS5_IJSC_SD_SD_EEENS5_IJSD_NSA_ILi0EEESX_EEEEENS5_IJNS4_10UnderscoreES10_S10_EEEEENS4_23SM90_TMA_LOAD_MULTICASTENS4_14ComposedLayoutINS4_7SwizzleILi2ELi4ELi3EEENS4_18smem_ptr_flag_bitsILi8EEENSV_INS5_IJNSA_ILi8EEESJ_EEENS5_IJSJ_SD_EEEEEEEvNS4_8identityES13_S1D_vS1E_EENS_8epilogue10collective6detail29Sm90TmaWarpSpecializedAdapterINS1H_15DefaultEpilogueISL_SM_SM_NS1G_6thread17LinearCombinationISL_Li1EffLNS1L_9ScaleType4KindE0ELNS_15FloatRoundStyleE2ESL_EENS1_15EpilogueDefaultEEEEEvvEEEEvNT_6ParamsE:
[----:B------:R-:W0:Y:S02]  /*0000*/  LDC R1, c[0x0][0x28] ;  /* 0x00000a00ff017b82 */ /* 0x000e240000000800 */
[----:B0-----:R-:W-:Y:S01]  /*0010*/  VIADD R1, R1, 0xfffffef8 ;  /* 0xfffffef801017836 */ /* 0x001fe20000000000 */
[----:B------:R-:W0:Y:S01]  /*0020*/  S2R R4, SR_TID.X ;  /* 0x0000000000047919 */ /* 0x000e220000002100 */
[----:B------:R-:W-:Y:S01]  /*0030*/  ELECT P0, URZ, PT ;  /* 0x00000000003f782f */ /* 0x000fe20003800000 */
[----:B------:R-:W-:Y:S01]  /*0040*/  BSSY B0, `(.L_x_0) ;  /* 0x0000015000007945 */ /* 0x000fe20003800000 */
[--C-:B0-----:R-:W-:Y:S02]  /*0050*/  SHF.R.U32.HI R0, RZ, 0x5, R4.reuse ;  /* 0x00000005ff007819 */ /* 0x101fe40000011604 */
[----:B------:R-:W-:-:S03]  /*0060*/  SHF.R.U32.HI R2, RZ, 0x7, R4 ;  /* 0x00000007ff027819 */ /* 0x000fc60000011604 */
[----:B------:R-:W0:Y:S04]  /*0070*/  SHFL.IDX PT, R3, R0, RZ, 0x1f ;  /* 0x00001fff00037589 */ /* 0x000e2800000e0000 */
[----:B------:R-:W1:Y:S01]  /*0080*/  SHFL.IDX PT, R2, R2, RZ, 0x1f ;  /* 0x00001fff02027589 */ /* 0x000e6200000e0000 */
[----:B0-----:R-:W-:Y:S02]  /*0090*/  R2UR UR4, R3 ;  /* 0x00000000030472ca */ /* 0x001fe400000e0000 */
[----:B-1----:R-:W-:-:S11]  /*00a0*/  R2UR UR6, R2 ;  /* 0x00000000020672ca */ /* 0x002fd600000e0000 */
[----:B------:R-:W-:Y:S02]  /*00b0*/  USHF.R.S32.HI UR5, URZ, 0x1f, UR4 ;  /* 0x0000001f3f057899 */ /* 0x000fe40008011404 */
[----:B------:R-:W-:Y:S02]  /*00c0*/  ISETP.NE.OR P0, PT, RZ, UR4, !P0 ;  /* 0x00000004ff007c0c */ /* 0x000fe4000c705670 */
[----:B------:R-:W-:-:S04]  /*00d0*/  ULEA.HI UR5, UR5, UR4, URZ, 0x2 ;  /* 0x0000000405057291 */ /* 0x000fc8000f8f103f */
[----:B------:R-:W-:-:S04]  /*00e0*/  ULOP3.LUT UR5, UR5, 0xfffffffc, URZ, 0xc0, !UPT ;  /* 0xfffffffc05057892 */ /* 0x000fc8000f8ec03f */
[----:B------:R-:W-:-:S03]  /*00f0*/  UIADD3 UR8, UR4, -UR5, URZ ;  /* 0x8000000504087290 */ /* 0x000fc6000fffe03f */
[----:B------:R-:W-:Y:S09]  /*0100*/  @P0 BRA `(.L_x_1) ;  /* 0x0000000000200947 */ /* 0x000ff20003800000 */
[----:B------:R-:W-:Y:S02]  /*0110*/  ULDC.64 UR4, c[0x0][0x198] ;  /* 0x0000660000047ab9 */ /* 0x000fe40000000a00 */
[----:B------:R-:W-:Y:S02]  /*0120*/  UIADD3 UR10, UP0, UR4, 0xf0, URZ ;  /* 0x000000f0040a7890 */ /* 0x000fe4000ff1e03f */
[----:B------:R-:W-:Y:S02]  /*0130*/  UIADD3 UR4, UP1, UR4, 0x1f0, URZ ;  /* 0x000001f004047890 */ /* 0x000fe4000ff3e03f */
[----:B------:R-:W-:Y:S02]  /*0140*/  UIADD3.X UR11, URZ, UR5, URZ, UP0, !UPT ;  /* 0x000000053f0b7290 */ /* 0x000fe400087fe43f */
[----:B------:R-:W-:-:S07]  /*0150*/  UIADD3.X UR5, URZ, UR5, URZ, UP1, !UPT ;  /* 0x000000053f057290 */ /* 0x000fce0008ffe43f */
[----:B------:R0:W-:Y:S02]  /*0160*/  UTMACCTL.PF [UR10] ;  /* 0x000000000a0079b9 */ /* 0x0001e40008040000 */
[----:B------:R0:W-:Y:S02]  /*0170*/  UTMACCTL.PF [UR4] ;  /* 0x00000000040079b9 */ /* 0x0001e40008040000 */
[----:B0-----:R-:W-:Y:S01]  /*0180*/  NOP ;  /* 0x0000000000007918 */ /* 0x001fe20000000000 */
.L_x_1:
[----:B------:R-:W-:Y:S05]  /*0190*/  BSYNC B0 ;  /* 0x0000000000007941 */ /* 0x000fea0003800000 */
.L_x_0:
[----:B------:R-:W0:Y:S01]  /*01a0*/  SHFL.IDX PT, R3, R0, RZ, 0x1f ;  /* 0x00001fff00037589 */ /* 0x000e2200000e0000 */
[----:B------:R-:W-:Y:S01]  /*01b0*/  UISETP.NE.AND UP0, UPT, UR8, 0x3, UPT ;  /* 0x000000030800788c */ /* 0x000fe2000bf05270 */
[----:B------:R-:W-:Y:S01]  /*01c0*/  SHF.R.S32.HI R2, RZ, 0x1f, R4 ;  /* 0x0000001fff027819 */ /* 0x000fe20000011404 */
[----:B------:R-:W-:Y:S02]  /*01d0*/  UIADD3 UR10, UR6, -0x1, URZ ;  /* 0xffffffff060a7890 */ /* 0x000fe4000fffe03f */
[----:B------:R-:W-:Y:S01]  /*01e0*/  ISETP.NE.AND P1, PT, RZ, UR6, PT ;  /* 0x00000006ff007c0c */ /* 0x000fe2000bf25270 */
[----:B------:R-:W-:Y:S01]  /*01f0*/  UISETP.EQ.OR UP0, UPT, UR8, URZ, !UP0 ;  /* 0x0000003f0800728c */ /* 0x000fe2000c702670 */
[----:B------:R-:W-:Y:S01]  /*0200*/  LEA.HI R2, R2, R4, RZ, 0x7 ;  /* 0x0000000402027211 */ /* 0x000fe200078f38ff */
[----:B------:R-:W-:Y:S02]  /*0210*/  UISETP.GE.U32.AND UP1, UPT, UR10, 0x2, UPT ;  /* 0x000000020a00788c */ /* 0x000fe4000bf26070 */
[----:B------:R-:W-:-:S04]  /*0220*/  UISETP.EQ.AND UP0, UPT, UR6, URZ, UP0 ;  /* 0x0000003f0600728c */ /* 0x000fc80008702270 */
[----:B------:R-:W-:-:S04]  /*0230*/  USEL UR13, URZ, 0x1, !UP0 ;  /* 0x000000013f0d7887 */ /* 0x000fc8000c000000 */
[----:B------:R-:W-:Y:S01]  /*0240*/  USEL UR13, UR13, 0x2, UP1 ;  /* 0x000000020d0d7887 */ /* 0x000fe20008800000 */
[----:B0-----:R-:W-:-:S13]  /*0250*/  ISETP.NE.AND P0, PT, R3, RZ, PT ;  /* 0x000000ff0300720c */ /* 0x001fda0003f05270 */
[----:B------:R-:W-:Y:S05]  /*0260*/  @P0 BRA `(.L_x_2) ;  /* 0x00000000008c0947 */ /* 0x000fea0003800000 */
[----:B------:R-:W-:Y:S01]  /*0270*/  ELECT P0, URZ, PT ;  /* 0x00000000003f782f */ /* 0x000fe20003800000 */
[----:B------:R-:W-:-:S12]  /*0280*/  BSSY B0, `(.L_x_2) ;  /* 0x0000021000007945 */ /* 0x000fd80003800000 */
[----:B------:R-:W-:Y:S05]  /*0290*/  @!P0 BRA `(.L_x_3) ;  /* 0x00000000007c8947 */ /* 0x000fea0003800000 */
[----:B------:R-:W0:Y:S01]  /*02a0*/  S2UR UR9, SR_CgaCtaId ;  /* 0x00000000000979c3 */ /* 0x000e220000008800 */
[----:B------:R-:W-:Y:S01]  /*02b0*/  UMOV UR4, 0x400 ;  /* 0x0000040000047882 */ /* 0x000fe20000000000 */
[----:B------:R-:W-:Y:S01]  /*02c0*/  UMOV UR5, 0x1 ;  /* 0x0000000100057882 */ /* 0x000fe20000000000 */
[----:B------:R-:W-:Y:S02]  /*02d0*/  UMOV UR6, 0xa ;  /* 0x0000000a00067882 */ /* 0x000fe40000000000 */
[----:B------:R-:W-:-:S04]  /*02e0*/  UIADD3 UR6, -UR6, 0x100000, URZ ;  /* 0x0010000006067890 */ /* 0x000fc8000fffe13f */
[----:B------:R-:W-:Y:S02]  /*02f0*/  USHF.L.U32 UR7, UR6, 0xb, URZ ;  /* 0x0000000b06077899 */ /* 0x000fe4000800063f */
[----:B------:R-:W-:Y:S02]  /*0300*/  USHF.L.U32 UR6, UR6, 0x1, URZ ;  /* 0x0000000106067899 */ /* 0x000fe4000800063f */
[----:B0-----:R-:W-:Y:S02]  /*0310*/  ULEA UR9, UR9, UR4, 0x18 ;  /* 0x0000000409097291 */ /* 0x001fe4000f8ec03f */
[----:B------:R-:W-:-:S04]  /*0320*/  UIADD3 UR4, -UR5, 0x100000, URZ ;  /* 0x0010000005047890 */ /* 0x000fc8000fffe13f */
[----:B------:R-:W-:Y:S02]  /*0330*/  USHF.L.U32 UR5, UR4, 0xb, URZ ;  /* 0x0000000b04057899 */ /* 0x000fe4000800063f */
[----:B------:R-:W-:Y:S01]  /*0340*/  USHF.L.U32 UR4, UR4, 0x1, URZ ;  /* 0x0000000104047899 */ /* 0x000fe2000800063f */
[----:B------:R-:W0:Y:S11]  /*0350*/  FENCE.VIEW.ASYNC.S ;  /* 0x00000000000073c6 */ /* 0x000e360000000000 */
[----:B0-----:R0:W1:Y:S01]  /*0360*/  SYNCS.EXCH.64 URZ, [UR9], UR4 ;  /* 0x00000004093f75b2 */ /* 0x0010620008000100 */
[----:B------:R0:W2:Y:S01]  /*0370*/  SYNCS.EXCH.64 URZ, [UR9+0x48], UR6 ;  /* 0x00004806093f75b2 */ /* 0x0000a20008000100 */
[----:B------:R0:W3:Y:S01]  /*0380*/  SYNCS.EXCH.64 URZ, [UR9+0x8], UR4 ;  /* 0x00000804093f75b2 */ /* 0x0000e20008000100 */
[----:B------:R0:W4:Y:S01]  /*0390*/  SYNCS.EXCH.64 URZ, [UR9+0x50], UR6 ;  /* 0x00005006093f75b2 */ /* 0x0001220008000100 */
[----:B------:R0:W0:Y:S01]  /*03a0*/  SYNCS.EXCH.64 URZ, [UR9+0x10], UR4 ;  /* 0x00001004093f75b2 */ /* 0x0000220008000100 */
        /* <DEDUP_REMOVED lines=13> */
[----:B------:R-:W-:Y:S01]  /*0480*/  NOP ;  /* 0x0000000000007918 */ /* 0x000fe20000000000 */
.L_x_3:
[----:B0-----:R-:W-:Y:S05]  /*0490*/  BSYNC B0 ;  /* 0x0000000000007941 */ /* 0x001fea0003800000 */
.L_x_2:
[----:B------:R-:W0:Y:S01]  /*04a0*/  SHFL.IDX PT, R0, R0, RZ, 0x1f ;  /* 0x00001fff00007589 */ /* 0x000e2200000e0000 */
[----:B------:R-:W5:Y:S01]  /*04b0*/  S2UR UR9, SR_CTAID.X ;  /* 0x00000000000979c3 */ /* 0x000f620000002500 */
[----:B------:R-:W-:Y:S02]  /*04c0*/  LOP3.LUT R2, R2, 0xffffff80, RZ, 0xc0, !PT ;  /* 0xffffff8002027812 */ /* 0x000fe400078ec0ff */
[----:B------:R-:W-:Y:S02]  /*04d0*/  ELECT P0, URZ, PT ;  /* 0x00000000003f782f */ /* 0x000fe40003800000 */
[----:B------:R-:W-:Y:S01]  /*04e0*/  SHF.R.S32.HI R8, RZ, 0x1f, R3 ;  /* 0x0000001fff087819 */ /* 0x000fe20000011403 */
[----:B------:R-:W-:Y:S01]  /*04f0*/  ULDC UR4, c[0x0][0x150] ;  /* 0x0000540000047ab9 */ /* 0x000fe20000000800 */
[----:B------:R-:W-:Y:S01]  /*0500*/  NOP ;  /* 0x0000000000007918 */ /* 0x000fe20000000000 */
[----:B------:R-:W-:Y:S01]  /*0510*/  IMAD.IADD R4, R4, 0x1, -R2 ;  /* 0x0000000104047824 */ /* 0x000fe200078e0a02 */
[----:B------:R-:W-:Y:S01]  /*0520*/  LEA.HI R8, R8, R3, RZ, 0x2 ;  /* 0x0000000308087211 */ /* 0x000fe200078f10ff */
[----:B------:R-:W1:Y:S01]  /*0530*/  S2R R2, SR_CTAID.Y ;  /* 0x0000000000027919 */ /* 0x000e620000002600 */
[----:B------:R-:W2:Y:S01]  /*0540*/  LDC R9, c[0x0][0x144] ;  /* 0x00005100ff097b82 */ /* 0x000ea20000000800 */
[----:B------:R-:W-:Y:S01]  /*0550*/  NOP ;  /* 0x0000000000007918 */ /* 0x000fe20000000000 */
[----:B------:R-:W-:-:S02]  /*0560*/  SHF.R.S32.HI R5, RZ, 0x1f, R4 ;  /* 0x0000001fff057819 */ /* 0x000fc40000011404 */
[----:B------:R-:W-:Y:S02]  /*0570*/  LOP3.LUT R8, R8, 0x3ffffffc, RZ, 0xc0, !PT ;  /* 0x3ffffffc08087812 */ /* 0x000fe400078ec0ff */
[----:B------:R-:W-:Y:S02]  /*0580*/  LEA.HI R5, R5, R4, RZ, 0x3 ;  /* 0x0000000405057211 */ /* 0x000fe400078f18ff */
[----:B------:R-:W3:Y:S01]  /*0590*/  LDC R11, c[0x0][0x148] ;  /* 0x00005200ff0b7b82 */ /* 0x000ee20000000800 */
[----:B------:R-:W-:Y:S01]  /*05a0*/  IMAD.IADD R8, R3, 0x1, -R8 ;  /* 0x0000000103087824 */ /* 0x000fe200078e0a08 */
[--C-:B------:R-:W-:Y:S02]  /*05b0*/  SHF.R.S32.HI R6, RZ, 0x3, R5.reuse ;  /* 0x00000003ff067819 */ /* 0x100fe40000011405 */
[----:B------:R-:W-:Y:S02]  /*05c0*/  SHF.R.S32.HI R5, RZ, 0x1f, R5 ;  /* 0x0000001fff057819 */ /* 0x000fe40000011405 */
[----:B0-----:R-:W-:-:S02]  /*05d0*/  ISETP.NE.OR P0, PT, R0, RZ, !P0 ;  /* 0x000000ff0000720c */ /* 0x001fc40004705670 */
[----:B------:R-:W-:Y:S02]  /*05e0*/  LEA.HI R5, R5, R6, RZ, 0x2 ;  /* 0x0000000605057211 */ /* 0x000fe400078f10ff */
[----:B-----5:R-:W-:Y:S02]  /*05f0*/  I2FP.F32.U32 R0, UR9 ;  /* 0x0000000900007c45 */ /* 0x020fe40008201000 */
[----:B------:R-:W-:-:S03]  /*0600*/  LOP3.LUT R5, R5, 0xfffffffc, RZ, 0xc0, !PT ;  /* 0xfffffffc05057812 */ /* 0x000fc600078ec0ff */
[----:B------:R-:W-:Y:S01]  /*0610*/  FMUL R7, R0, UR4 ;  /* 0x0000000400077c20 */ /* 0x000fe20008400000 */
[----:B------:R-:W-:Y:S01]  /*0620*/  ULDC UR4, c[0x0][0x154] ;  /* 0x0000550000047ab9 */ /* 0x000fe20000000800 */
[----:B------:R-:W-:Y:S02]  /*0630*/  IMAD.IADD R5, R6, 0x1, -R5 ;  /* 0x0000000106057824 */ /* 0x000fe400078e0a05 */
[----:B------:R-:W-:Y:S01]  /*0640*/  VOTEU.ALL UP0, P0 ;  /* 0x00000000003f7886 */ /* 0x000fe20000000000 */
[----:B------:R-:W-:Y:S01]  /*0650*/  VOTEU.ALL UP1, P0 ;  /* 0x00000000003f7886 */ /* 0x000fe20000020000 */
[----:B------:R-:W0:Y:S01]  /*0660*/  F2I.U32.TRUNC.NTZ R7, R7 ;  /* 0x0000000700077305 */ /* 0x000e22000020f000 */
[----:B------:R-:W-:Y:S01]  /*0670*/  IMAD R5, R8, 0x4, R5 ;  /* 0x0000000408057824 */ /* 0x000fe200078e0205 */
[----:B-1----:R-:W-:Y:S01]  /*0680*/  I2FP.F32.U32 R8, R2 ;  /* 0x0000000200087245 */ /* 0x002fe20000201000 */
[----:B------:R-:W1:Y:S01]  /*0690*/  @!UP0 S2UR UR7, SR_CgaCtaId ;  /* 0x00000000000789c3 */ /* 0x000e620000008800 */
[----:B------:R-:W-:-:S02]  /*06a0*/  @!UP0 UMOV UR6, 0x400 ;  /* 0x0000040000068882 */ /* 0x000fc40000000000 */
[----:B------:R-:W-:Y:S01]  /*06b0*/  SHF.R.S32.HI R0, RZ, 0x1f, R5 ;  /* 0x0000001fff007819 */ /* 0x000fe20000011405 */
[----:B------:R-:W-:Y:S01]  /*06c0*/  FMUL R8, R8, UR4 ;  /* 0x0000000408087c20 */ /* 0x000fe20008400000 */
[----:B------:R-:W-:Y:S02]  /*06d0*/  UMOV UR4, 0x20 ;  /* 0x0000002000047882 */ /* 0x000fe40000000000 */
[----:B------:R-:W-:Y:S01]  /*06e0*/  LEA.HI R0, R0, R5, RZ, 0x2 ;  /* 0x0000000500007211 */ /* 0x000fe200078f10ff */
[----:B------:R-:W-:-:S04]  /*06f0*/  @!UP0 UIADD3 UR4, -UR4, 0x100000, URZ ;  /* 0x0010000004048890 */ /* 0x000fc8000fffe13f */
[----:B------:R-:W-:Y:S02]  /*0700*/  @!UP0 USHF.L.U32 UR5, UR4, 0xb, URZ ;  /* 0x0000000b04058899 */ /* 0x000fe4000800063f */
[----:B------:R-:W-:Y:S01]  /*0710*/  @!UP0 USHF.L.U32 UR4, UR4, 0x1, URZ ;  /* 0x0000000104048899 */ /* 0x000fe2000800063f */
[----:B------:R-:W5:Y:S01]  /*0720*/  F2I.U32.TRUNC.NTZ R8, R8 ;  /* 0x0000000800087305 */ /* 0x000f62000020f000 */
[----:B------:R-:W-:Y:S01]  /*0730*/  LOP3.LUT R6, R0, 0xfffffffc, RZ, 0xc0, !PT ;  /* 0xfffffffc00067812 */ /* 0x000fe200078ec0ff */
[----:B0-----:R-:W-:-:S04]  /*0740*/  IMAD.MOV R10, RZ, RZ, -R7 ;  /* 0x000000ffff0a7224 */ /* 0x001fc800078e0a07 */
[----:B--2---:R-:W-:Y:S02]  /*0750*/  IMAD R0, R9, R10, UR9 ;  /* 0x0000000909007e24 */ /* 0x004fe4000f8e020a */
[C---:B------:R-:W-:Y:S02]  /*0760*/  IMAD.IADD R7, R5.reuse, 0x1, -R6 ;  /* 0x0000000105077824 */ /* 0x040fe400078e0a06 */
[----:B------:R-:W-:-:S03]  /*0770*/  IMAD.SHL.U32 R6, R5, 0x4, RZ ;  /* 0x0000000405067824 */ /* 0x000fc600078e00ff */
[----:B------:R-:W-:Y:S01]  /*0780*/  ISETP.NE.AND P2, PT, R7, R0, PT ;  /* 0x000000000700720c */ /* 0x000fe20003f45270 */
[----:B-1----:R-:W-:Y:S01]  /*0790*/  @!UP0 ULEA UR6, UR7, UR6, 0x18 ;  /* 0x0000000607068291 */ /* 0x002fe2000f8ec03f */
[----:B------:R-:W-:Y:S01]  /*07a0*/  LOP3.LUT R13, R5, 0xc, R6, 0x78, !PT ;  /* 0x0000000c050d7812 */ /* 0x000fe200078e7806 */
[----:B-----5:R-:W-:Y:S01]  /*07b0*/  IMAD.MOV R12, RZ, RZ, -R8 ;  /* 0x000000ffff0c7224 */ /* 0x020fe200078e0a08 */
[----:B------:R-:W0:Y:S01]  /*07c0*/  LDC R7, c[0x0][0x140] ;  /* 0x00005000ff077b82 */ /* 0x000e220000000800 */
[----:B------:R-:W-:Y:S01]  /*07d0*/  VOTEU.ALL UP0, P0 ;  /* 0x00000000003f7886 */ /* 0x000fe20000000000 */
[----:B------:R-:W-:Y:S01]  /*07e0*/  LOP3.LUT P0, RZ, R4, 0x7, RZ, 0xc0, !PT ;  /* 0x0000000704ff7812 */ /* 0x000fe2000780c0ff */
[----:B---3--:R-:W-:Y:S01]  /*07f0*/  IMAD R6, R11, R12, R2 ;  /* 0x0000000c0b067224 */ /* 0x008fe200078e0202 */
[----:B------:R1:W-:Y:S01]  /*0800*/  STL [R1+0x7c], R13 ;  /* 0x00007c0d01007387 */ /* 0x0003e20000100800 */
[----:B------:R-:W-:Y:S01]  /*0810*/  IMAD.MOV.U32 R4, RZ, RZ, 0x1 ;  /* 0x00000001ff047424 */ /* 0x000fe200078e00ff */
[----:B------:R-:W-:-:S03]  /*0820*/  ISETP.LT.U32.AND P0, PT, R13, 0x8, !P0 ;  /* 0x000000080d00780c */ /* 0x000fc60004701070 */
[----:B------:R-:W-:Y:S01]  /*0830*/  @P2 SHF.R.S32.HI R5, RZ, 0x1f, R13 ;  /* 0x0000001fff052819 */ /* 0x000fe2000001140d */
[----:B------:R-:W2:Y:S02]  /*0840*/  FENCE.VIEW.ASYNC.S ;  /* 0x00000000000073c6 */ /* 0x000ea40000000000 */
[----:B--2---:R1:W2:Y:S01]  /*0850*/  @!UP0 SYNCS.EXCH.64 URZ, [UR6+0xa0], UR4 ;  /* 0x0000a004063f85b2 */ /* 0x0042a20008000100 */
[----:B------:R-:W-:-:S04]  /*0860*/  @P2 LEA.HI R5, R5, R13, RZ, 0x2 ;  /* 0x0000000d05052211 */ /* 0x000fc800078f10ff */
[----:B------:R-:W-:-:S04]  /*0870*/  @P2 SHF.R.S32.HI R5, RZ, 0x2, R5 ;  /* 0x00000002ff052819 */ /* 0x000fc80000011405 */
[----:B------:R-:W-:Y:S02]  /*0880*/  @P2 ISETP.NE.AND P3, PT, R5, R6, PT ;  /* 0x000000060500220c */ /* 0x000fe40003f65270 */
[----:B------:R-:W-:Y:S02]  /*0890*/  SEL R5, RZ, 0x1, !P0 ;  /* 0x00000001ff057807 */ /* 0x000fe40004000000 */
[----:B------:R-:W-:Y:S01]  /*08a0*/  @P2 SEL R4, RZ, 0x1, P3 ;  /* 0x00000001ff042807 */ /* 0x000fe20001800000 */
[----:B------:R1:W3:Y:S01]  /*08b0*/  @!UP1 SYNCS.EXCH.64 URZ, [UR6+0xa8], UR4 ;  /* 0x0000a804063f95b2 */ /* 0x0002e20008000100 */
[----:B0-----:R-:W-:Y:S01]  /*08c0*/  ISETP.EQ.U32.AND P5, PT, R7, 0x1, PT ;  /* 0x000000010700780c */ /* 0x001fe20003fa2070 */
[----:B------:R-:W-:Y:S01]  /*08d0*/  NOP ;  /* 0x0000000000007918 */ /* 0x000fe20000000000 */
[----:B------:R-:W-:-:S05]  /*08e0*/  LOP3.LUT R4, R4, R5, RZ, 0xc0, !PT ;  /* 0x0000000504047212 */ /* 0x000fca00078ec0ff */
[----:B------:R1:W-:Y:S06]  /*08f0*/  STL [R1+0x78], R4 ;  /* 0x0000780401007387 */ /* 0x0003ec0000100800 */
[----:B--23--:R-:W-:Y:S05]  /*0900*/  @!P5 BRA `(.L_x_4) ;  /* 0x000000000008d947 */ /* 0x00cfea0003800000 */
[----:B----4-:R-:W-:Y:S01]  /*0910*/  UCGABAR_ARV ;  /* 0x00000000000079c7 */ /* 0x010fe20008000000 */
[----:B------:R-:W-:Y:S05]  /*0920*/  BRA `(.L_x_5) ;  /* 0x0000000000047947 */ /* 0x000fea0003800000 */
.L_x_4:
[----:B----4-:R-:W-:Y:S01]  /*0930*/  NOP ;  /* 0x0000000000007918 */ /* 0x010fe20000000000 */
.L_x_5:
[----:B------:R-:W0:Y:S01]  /*0940*/  LDC R3, c[0x0][0x65c] ;  /* 0x00019700ff037b82 */ /* 0x000e220000000800 */
[----:B-1----:R-:W-:Y:S02]  /*0950*/  IMAD.U32 R4, RZ, RZ, UR9 ;  /* 0x00000009ff047e24 */ /* 0x002fe4000f8e00ff */
[----:B------:R-:W-:Y:S01]  /*0960*/  IMAD.MOV.U32 R5, RZ, RZ, RZ ;  /* 0x000000ffff057224 */ /* 0x000fe200078e00ff */
[----:B0-----:R-:W-:-:S13]  /*0970*/  ISETP.NE.AND P4, PT, R3, 0x1, PT ;  /* 0x000000010300780c */ /* 0x001fda0003f85270 */
[----:B------:R-:W0:Y:S01]  /*0980*/  @P4 LDC R7, c[0x0][0x10] ;  /* 0x00000400ff074b82 */ /* 0x000e220000000800 */
[----:B------:R-:W-:Y:S02]  /*0990*/  @P4 IMAD.MOV.U32 R3, RZ, RZ, RZ ;  /* 0x000000ffff034224 */ /* 0x000fe400078e00ff */
[----:B------:R-:W-:-:S05]  /*09a0*/  @P4 IMAD.MOV.U32 R13, RZ, RZ, RZ ;  /* 0x000000ffff0d4224 */ /* 0x000fca00078e00ff */
[----:B------:R-:W1:Y:S01]  /*09b0*/  @!P4 LDC R9, c[0x0][0xc] ;  /* 0x00000300ff09cb82 */ /* 0x000e620000000800 */
[----:B0-----:R-:W-:-:S04]  /*09c0*/  @P4 IMAD.WIDE.U32 R6, R7, UR9, R2 ;  /* 0x0000000907064c25 */ /* 0x001fc8000f8e0002 */
[----:B------:R-:W-:Y:S02]  /*09d0*/  @P4 IMAD.MOV.U32 R19, RZ, RZ, R6 ;  /* 0x000000ffff134224 */ /* 0x000fe400078e0006 */
[----:B------:R-:W-:Y:S02]  /*09e0*/  @P4 IMAD.IADD R23, R7, 0x1, R13 ;  /* 0x0000000107174824 */ /* 0x000fe400078e020d */
[----:B-1----:R-:W-:-:S04]  /*09f0*/  @!P4 IMAD.WIDE.U32 R4, R2, R9, R4 ;  /* 0x000000090204c225 */ /* 0x002fc800078e0004 */
[----:B------:R-:W-:Y:S02]  /*0a00*/  @!P4 IMAD.MOV.U32 R19, RZ, RZ, R4 ;  /* 0x000000ffff13c224 */ /* 0x000fe400078e0004 */
[----:B------:R-:W-:-:S03]  /*0a10*/  @!P4 IMAD.MOV.U32 R23, RZ, RZ, R5 ;  /* 0x000000ffff17c224 */ /* 0x000fc600078e0005 */
[----:B------:R0:W-:Y:S04]  /*0a20*/  STL [R1+0x84], R19 ;  /* 0x0000841301007387 */ /* 0x0001e80000100800 */
[----:B------:R0:W-:Y:S01]  /*0a30*/  STL [R1+0x80], R23 ;  /* 0x0000801701007387 */ /* 0x0001e20000100800 */
[----:B------:R-:W-:Y:S05]  /*0a40*/  @!P5 BRA `(.L_x_6) ;  /* 0x00000000000cd947 */ /* 0x000fea0003800000 */
[----:B------:R-:W-:Y:S01]  /*0a50*/  UCGABAR_WAIT ;  /* 0x0000000000007dc7 */ /* 0x000fe20008000000 */
[----:B------:R-:W-:Y:S01]  /*0a60*/  CCTL.IVALL ;  /* 0x00000000ff00798f */ /* 0x000fe20002000000 */
[----:B------:R-:W-:Y:S05]  /*0a70*/  BRA `(.L_x_7) ;  /* 0x0000000000047947 */ /* 0x000fea0003800000 */
.L_x_6:
[----:B------:R-:W-:Y:S06]  /*0a80*/  BAR.SYNC.DEFER_BLOCKING 0x0 ;  /* 0x0000000000007b1d */ /* 0x000fec0000010000 */
.L_x_7:
[----:B------:R-:W-:Y:S05]  /*0a90*/  @!P1 BRA `(.L_x_8) ;  /* 0x000000e400449947 */ /* 0x000fea0003800000 */
[----:B------:R-:W-:-:S06]  /*0aa0*/  UISETP.GT.U32.AND UP0, UPT, UR10, 0x1, UPT ;  /* 0x000000010a00788c */ /* 0x000fcc000bf04070 */
[----:B------:R-:W-:-:S13]  /*0ab0*/  PLOP3.LUT P0, PT, PT, PT, UP0, 0x80, 0x0 ;  /* 0x000000000000781c */ /* 0x000fda0003f0f008 */
[----:B------:R-:W-:Y:S05]  /*0ac0*/  @P0 EXIT ;  /* 0x000000000000094d */ /* 0x000fea0003800000 */
[----:B------:R-:W-:Y:S01]  /*0ad0*/  IMAD.MOV.U32 R6, RZ, RZ, -0x1 ;  /* 0xffffffffff067424 */ /* 0x000fe200078e00ff */
[----:B------:R-:W-:Y:S01]  /*0ae0*/  ULDC.64 UR4, c[0x0][0x650] ;  /* 0x0001940000047ab9 */ /* 0x000fe20000000a00 */
[----:B------:R-:W-:Y:S01]  /*0af0*/  IMAD.MOV.U32 R5, RZ, RZ, -0x1 ;  /* 0xffffffffff057424 */ /* 0x000fe200078e00ff */
[----:B------:R-:W-:Y:S01]  /*0b00*/  ISETP.GE.U32.AND P0, PT, R19, UR4, PT ;  /* 0x0000000413007c0c */ /* 0x000fe2000bf06070 */
[----:B------:R-:W-:Y:S01]  /*0b10*/  UMOV UR22, 0xffffffff ;  /* 0xffffffff00167882 */ /* 0x000fe20000000000 */
[----:B------:R1:W-:Y:S01]  /*0b20*/  STL [R1+0x8c], R6 ;  /* 0x00008c0601007387 */ /* 0x0003e20000100800 */
[----:B------:R-:W-:Y:S02]  /*0b30*/  PRMT R4, RZ, 0x7610, R4 ;  /* 0x00007610ff047816 */ /* 0x000fe40000000004 */
[----:B------:R-:W-:Y:S01]  /*0b40*/  ISETP.GE.U32.AND.EX P0, PT, R23, UR5, PT, P0 ;  /* 0x0000000517007c0c */ /* 0x000fe2000bf06100 */
[----:B------:R1:W-:-:S12]  /*0b50*/  STL [R1+0x88], R5 ;  /* 0x0000880501007387 */ /* 0x0003d80000100800 */
[----:B-1----:R-:W-:Y:S05]  /*0b60*/  @P0 BRA `(.L_x_9) ;  /* 0x0000000400380947 */ /* 0x002fea0003800000 */
[----:B------:R-:W1:Y:S01]  /*0b70*/  LDC.64 R14, c[0x0][0x628] ;  /* 0x00018a00ff0e7b82 */ /* 0x000e620000000a00 */
[----:B------:R-:W-:Y:S02]  /*0b80*/  IMAD.MOV.U32 R4, RZ, RZ, R19 ;  /* 0x000000ffff047224 */ /* 0x000fe400078e0013 */
[----:B------:R-:W-:-:S05]  /*0b90*/  IMAD.MOV.U32 R5, RZ, RZ, R23 ;  /* 0x000000ffff057224 */ /* 0x000fca00078e0017 */
[----:B------:R-:W2:Y:S08]  /*0ba0*/  LDC R10, c[0x0][0x630] ;  /* 0x00018c00ff0a7b82 */ /* 0x000eb00000000800 */
[----:B------:R-:W3:Y:S01]  /*0bb0*/  LDC.64 R16, c[0x0][0x620] ;  /* 0x00018800ff107b82 */ /* 0x000ee20000000a00 */
[----:B-1----:R-:W-:-:S04]  /*0bc0*/  ISETP.NE.U32.AND P0, PT, R14, RZ, PT ;  /* 0x000000ff0e00720c */ /* 0x002fc80003f05070 */
[----:B------:R-:W-:-:S13]  /*0bd0*/  ISETP.NE.AND.EX P0, PT, R15, RZ, PT, P0 ;  /* 0x000000ff0f00720c */ /* 0x000fda0003f05300 */
[----:B--23--:R-:W-:Y:S05]  /*0be0*/  @!P0 BRA `(.L_x_10) ;  /* 0x0000000000288947 */ /* 0x00cfea0003800000 */
[----:B------:R-:W1:Y:S02]  /*0bf0*/  LDC R9, c[0x0][0x634] ;  /* 0x00018d00ff097b82 */ /* 0x000e640000000800 */
[----:B-1----:R-:W-:-:S05]  /*0c00*/  IADD3 R9, P0, R19, R9, RZ ;  /* 0x0000000913097210 */ /* 0x002fca0007f1e0ff */
[----:B------:R-:W-:-:S04]  /*0c10*/  IMAD.X R13, RZ, RZ, R23, P0 ;  /* 0x000000ffff0d7224 */ /* 0x000fc800000e0617 */
[----:B------:R-:W-:-:S04]  /*0c20*/  IMAD.WIDE.U32 R4, R13, R14, RZ ;  /* 0x0000000e0d047225 */ /* 0x000fc800078e00ff */
[----:B------:R-:W-:-:S04]  /*0c30*/  IMAD.WIDE.U32 R6, P0, R9, R15, R4 ;  /* 0x0000000f09067225 */ /* 0x000fc80007800004 */
[----:B------:R-:W-:-:S04]  /*0c40*/  IMAD.WIDE.U32 R4, R9, R14, RZ ;  /* 0x0000000e09047225 */ /* 0x000fc800078e00ff */
[----:B------:R-:W-:Y:S01]  /*0c50*/  IMAD.X R9, RZ, RZ, RZ, P0 ;  /* 0x000000ffff097224 */ /* 0x000fe200000e06ff */
[----:B------:R-:W-:Y:S01]  /*0c60*/  IADD3 RZ, P0, R5, R6, RZ ;  /* 0x0000000605ff7210 */ /* 0x000fe20007f1e0ff */
[----:B------:R-:W-:-:S04]  /*0c70*/  IMAD.MOV.U32 R8, RZ, RZ, R7 ;  /* 0x000000ffff087224 */ /* 0x000fc800078e0007 */
[----:B------:R-:W-:-:S08]  /*0c80*/  IMAD.WIDE.U32.X R4, R13, R15, R8, P0 ;  /* 0x0000000f0d047225 */ /* 0x000fd000000e0408 */
.L_x_10:
[----:B------:R-:W1:Y:S01]  /*0c90*/  LDC.64 R20, c[0x0][0x640] ;  /* 0x00019000ff147b82 */ /* 0x000e620000000a00 */
[-C--:B------:R-:W-:Y:S01]  /*0ca0*/  SHF.R.U64 R22, R4, R10.reuse, R5 ;  /* 0x0000000a04167219 */ /* 0x080fe20000001205 */
[----:B------:R-:W-:Y:S01]  /*0cb0*/  IMAD.MOV.U32 R4, RZ, RZ, R19 ;  /* 0x000000ffff047224 */ /* 0x000fe200078e0013 */
[----:B------:R-:W-:Y:S01]  /*0cc0*/  SHF.R.U32.HI R3, RZ, R10, R5 ;  /* 0x0000000aff037219 */ /* 0x000fe20000011605 */
[----:B------:R-:W-:Y:S01]  /*0cd0*/  IMAD.MOV.U32 R5, RZ, RZ, R23 ;  /* 0x000000ffff057224 */ /* 0x000fe200078e0017 */
[----:B------:R-:W-:Y:S01]  /*0ce0*/  IADD3 R7, P0, RZ, -R22, RZ ;  /* 0x80000016ff077210 */ /* 0x000fe20007f1e0ff */
[----:B0-----:R-:W-:Y:S02]  /*0cf0*/  IMAD R23, R11, R12, R2 ;  /* 0x0000000c0b177224 */ /* 0x001fe400078e0202 */
[----:B------:R-:W0:Y:S01]  /*0d00*/  LDC R8, c[0x0][0x618] ;  /* 0x00018600ff087b82 */ /* 0x000e220000000800 */
[----:B------:R-:W-:Y:S02]  /*0d10*/  IMAD.MOV.U32 R11, RZ, RZ, 0x1 ;  /* 0x00000001ff0b7424 */ /* 0x000fe400078e00ff */
[----:B------:R-:W-:-:S02]  /*0d20*/  IMAD.X R3, RZ, RZ, ~R3, P0 ;  /* 0x000000ffff037224 */ /* 0x000fc400000e0e03 */
[----:B------:R-:W-:-:S03]  /*0d30*/  IMAD.WIDE.U32 R4, R7, R16, R4 ;  /* 0x0000001007047225 */ /* 0x000fc600078e0004 */
[----:B------:R-:W2:Y:S01]  /*0d40*/  LDC R14, c[0x0][0x608] ;  /* 0x00018200ff0e7b82 */ /* 0x000ea20000000800 */
[----:B------:R-:W-:-:S04]  /*0d50*/  IMAD R6, R3, R16, RZ ;  /* 0x0000001003067224 */ /* 0x000fc800078e02ff */
[----:B------:R-:W-:-:S03]  /*0d60*/  IMAD R3, R7, R17, R6 ;  /* 0x0000001107037224 */ /* 0x000fc600078e0206 */
[----:B------:R-:W3:Y:S01]  /*0d70*/  LDC R18, c[0x0][0x658] ;  /* 0x00019600ff127b82 */ /* 0x000ee20000000800 */
[----:B------:R-:W-:Y:S01]  /*0d80*/  IMAD.IADD R3, R5, 0x1, R3 ;  /* 0x0000000105037824 */ /* 0x000fe200078e0203 */
[----:B-1----:R-:W-:Y:S01]  /*0d90*/  ISETP.NE.U32.AND P0, PT, R20, RZ, PT ;  /* 0x000000ff1400720c */ /* 0x002fe20003f05070 */
[----:B------:R-:W-:-:S03]  /*0da0*/  IMAD.MOV.U32 R5, RZ, RZ, -0x1 ;  /* 0xffffffffff057424 */ /* 0x000fc600078e00ff */
[----:B------:R-:W-:Y:S02]  /*0db0*/  ISETP.NE.AND.EX P0, PT, R21, RZ, PT, P0 ;  /* 0x000000ff1500720c */ /* 0x000fe40003f05300 */
[----:B------:R-:W1:Y:S01]  /*0dc0*/  LDC R13, c[0x0][0x600] ;  /* 0x00018000ff0d7b82 */ /* 0x000e620000000800 */
[-CC-:B0-----:R-:W-:Y:S02]  /*0dd0*/  SHF.R.U64 R10, R4, R8.reuse, R3.reuse ;  /* 0x00000008040a7219 */ /* 0x181fe40000001203 */
[----:B------:R-:W-:-:S05]  /*0de0*/  SHF.R.U32.HI R3, RZ, R8, R3 ;  /* 0x00000008ff037219 */ /* 0x000fca0000011603 */
[----:B------:R-:W0:Y:S01]  /*0df0*/  LDC R15, c[0x0][0x648] ;  /* 0x00019200ff0f7b82 */ /* 0x000e220000000800 */
[-CC-:B--2---:R-:W-:Y:S02]  /*0e00*/  SHF.R.U64 R19, R10, R14.reuse, R3.reuse ;  /* 0x0000000e0a137219 */ /* 0x184fe40000001203 */
[----:B------:R-:W-:-:S05]  /*0e10*/  SHF.R.U32.HI R3, RZ, R14, R3 ;  /* 0x0000000eff037219 */ /* 0x000fca0000011603 */
[----:B------:R-:W2:Y:S01]  /*0e20*/  LDC R17, c[0x0][0x638] ;  /* 0x00018e00ff117b82 */ /* 0x000ea20000000800 */
[-C--:B---3--:R-:W-:Y:S02]  /*0e30*/  SHF.L.U32 R2, R5, R18.reuse, RZ ;  /* 0x0000001205027219 */ /* 0x088fe400000006ff */
[--C-:B------:R-:W-:Y:S02]  /*0e40*/  SHF.R.U64 R12, R19, R18, R3.reuse ;  /* 0x00000012130c7219 */ /* 0x100fe40000001203 */
[----:B------:R-:W-:Y:S02]  /*0e50*/  LOP3.LUT R8, RZ, R2, RZ, 0x33, !PT ;  /* 0x00000002ff087212 */ /* 0x000fe400078e33ff */
[----:B------:R-:W-:Y:S01]  /*0e60*/  SHF.R.U32.HI R3, RZ, R18, R3 ;  /* 0x00000012ff037219 */ /* 0x000fe20000011603 */
[----:B------:R-:W3:Y:S01]  /*0e70*/  LDC R16, c[0x0][0x610] ;  /* 0x00018400ff107b82 */ /* 0x000ee20000000800 */
[----:B------:R-:W-:Y:S01]  /*0e80*/  IMAD.MOV.U32 R2, RZ, RZ, R12 ;  /* 0x000000ffff027224 */ /* 0x000fe200078e000c */
[----:B------:R-:W-:Y:S06]  /*0e90*/  @!P0 BRA `(.L_x_11) ;  /* 0x0000000000288947 */ /* 0x000fec0003800000 */
[----:B------:R-:W4:Y:S02]  /*0ea0*/  LDC R7, c[0x0][0x64c] ;  /* 0x00019300ff077b82 */ /* 0x000f240000000800 */
[----:B----4-:R-:W-:-:S05]  /*0eb0*/  IADD3 R7, P0, R12, R7, RZ ;  /* 0x000000070c077210 */ /* 0x010fca0007f1e0ff */
        /* <DEDUP_REMOVED lines=8> */
.L_x_11:
[----:B0-----:R-:W-:Y:S01]  /*0f40*/  SHF.R.U64 R4, R2, R15, R3 ;  /* 0x0000000f02047219 */ /* 0x001fe20000001203 */
[----:B-1----:R-:W-:Y:S01]  /*0f50*/  VIADD R5, R13, 0xffffffff ;  /* 0xffffffff0d057836 */ /* 0x002fe20000000000 */
[----:B------:R-:W-:Y:S02]  /*0f60*/  SHF.L.U32 R2, R11, R18, RZ ;  /* 0x000000120b027219 */ /* 0x000fe400000006ff */
[----:B------:R-:W-:Y:S01]  /*0f70*/  LOP3.LUT R3, R19, R8, RZ, 0xc0, !PT ;  /* 0x0000000813037212 */ /* 0x000fe200078ec0ff */
[----:B------:R-:W-:Y:S01]  /*0f80*/  IMAD.MOV R6, RZ, RZ, -R4 ;  /* 0x000000ffff067224 */ /* 0x000fe200078e0a04 */
[----:B------:R-:W-:Y:S02]  /*0f90*/  SEL R0, R0, R23, !P4 ;  /* 0x0000001700007207 */ /* 0x000fe40006000000 */
[----:B------:R-:W-:Y:S01]  /*0fa0*/  LOP3.LUT R5, R10, R5, RZ, 0xc0, !PT ;  /* 0x000000050a057212 */ /* 0x000fe200078ec0ff */
[----:B------:R-:W-:Y:S01]  /*0fb0*/  IMAD R3, R2, R4, R3 ;  /* 0x0000000402037224 */ /* 0x000fe200078e0203 */
[----:B------:R-:W-:Y:S01]  /*0fc0*/  R2UR UR22, R22 ;  /* 0x00000000161672ca */ /* 0x000fe200000e0000 */
[----:B--2---:R-:W-:-:S02]  /*0fd0*/  IMAD R2, R6, R17, R12 ;  /* 0x0000001106027224 */ /* 0x004fc400078e020c */
[----:B---3--:R-:W-:Y:S02]  /*0fe0*/  IMAD R0, R3, R16, R0 ;  /* 0x0000001003007224 */ /* 0x008fe400078e0200 */
[----:B------:R-:W-:Y:S02]  /*0ff0*/  IMAD R3, R2, R13, R5 ;  /* 0x0000000d02037224 */ /* 0x000fe400078e0205 */
[----:B------:R-:W-:-:S03]  /*1000*/  IMAD.MOV.U32 R4, RZ, RZ, 0x1 ;  /* 0x00000001ff047424 */ /* 0x000fc600078e00ff */
[----:B------:R-:W-:Y:S02]  /*1010*/  SEL R2, R3, R0, !P4 ;  /* 0x0000000003027207 */ /* 0x000fe40006000000 */
[----:B------:R-:W-:-:S03]  /*1020*/  SEL R0, R0, R3, !P4 ;  /* 0x0000000300007207 */ /* 0x000fc60006000000 */
[----:B------:R1:W-:Y:S04]  /*1030*/  STL [R1+0x88], R2 ;  /* 0x0000880201007387 */ /* 0x0003e80000100800 */
[----:B------:R1:W-:Y:S02]  /*1040*/  STL [R1+0x8c], R0 ;  /* 0x00008c0001007387 */ /* 0x0003e40000100800 */
.L_x_9:
[----:B------:R-:W-:-:S08]  /*1050*/  NOP ;  /* 0x0000000000007918 */ /* 0x000fd00000000000 */
[----:B------:R-:W2:Y:S02]  /*1060*/  USETMAXREG.TRY_ALLOC.CTAPOOL UP0, 0xe8 ;  /* 0x000000e8000079c8 */ /* 0x000ea40008000600 */
[----:B--2---:R-:W-:-:S13]  /*1070*/  PLOP3.LUT P0, PT, PT, PT, UP0, 0x80, 0x0 ;  /* 0x000000000000781c */ /* 0x004fda0003f0f008 */
[----:B------:R-:W-:Y:S05]  /*1080*/  @!P0 BRA `(.L_x_9) ;  /* 0xfffffffc00f08947 */ /* 0x000fea000383ffff */
[----:B------:R-:W-:Y:S01]  /*1090*/  ULDC.64 UR4, c[0x0][0x598] ;  /* 0x0001660000047ab9 */ /* 0x000fe20000000a00 */
[----:B------:R-:W-:Y:S01]  /*10a0*/  ULDC.64 UR14, c[0x0][0x208] ;  /* 0x00008200000e7ab9 */ /* 0x000fe20000000a00 */
[----:B------:R-:W-:-:S04]  /*10b0*/  ISETP.NE.U32.AND P0, PT, RZ, UR4, PT ;  /* 0x00000004ff007c0c */ /* 0x000fc8000bf05070 */
[----:B------:R-:W-:-:S13]  /*10c0*/  ISETP.NE.AND.EX P0, PT, RZ, UR5, PT, P0 ;  /* 0x00000005ff007c0c */ /* 0x000fda000bf05300 */
[----:B------:R-:W-:Y:S05]  /*10d0*/  @!P0 BRA `(.L_x_12) ;  /* 0x0000000000208947 */ /* 0x000fea0003800000 */
[----:B-1----:R-:W1:Y:S02]  /*10e0*/  LDC.64 R2, c[0x0][0x598] ;  /* 0x00016600ff027b82 */ /* 0x002e640000000a00 */
[----:B-1----:R-:W2:Y:S02]  /*10f0*/  LDG.E.64 R2, desc[UR14][R2.64] ;  /* 0x0000000e02027981 */ /* 0x002ea4000c1e1b00 */
[----:B--2---:R-:W-:-:S04]  /*1100*/  ISETP.NE.U32.AND P0, PT, R2, RZ, PT ;  /* 0x000000ff0200720c */ /* 0x004fc80003f05070 */
[----:B------:R-:W-:-:S13]  /*1110*/  ISETP.NE.AND.EX P0, PT, R3, RZ, PT, P0 ;  /* 0x000000ff0300720c */ /* 0x000fda0003f05300 */
[----:B------:R-:W-:Y:S05]  /*1120*/  @!P0 BRA `(.L_x_12) ;  /* 0x00000000000c8947 */ /* 0x000fea0003800000 */
[----:B------:R-:W2:Y:S02]  /*1130*/  LD.E R2, desc[UR14][R2.64] ;  /* 0x0000000e02027980 */ /* 0x000ea4000c101900 */
[----:B--2---:R-:W-:Y:S01]  /*1140*/  R2UR UR20, R2 ;  /* 0x00000000021472ca */ /* 0x004fe200000e0000 */
[----:B------:R-:W-:-:S14]  /*1150*/  BRA `(.L_x_13) ;  /* 0x0000000000247947 */ /* 0x000fdc0003800000 */
.L_x_12:
[----:B------:R-:W-:Y:S02]  /*1160*/  ULDC.64 UR4, c[0x0][0x588] ;  /* 0x0001620000047ab9 */ /* 0x000fe40000000a00 */
[----:B------:R-:W-:-:S04]  /*1170*/  ISETP.NE.U32.AND P0, PT, RZ, UR4, PT ;  /* 0x00000004ff007c0c */ /* 0x000fc8000bf05070 */
[----:B------:R-:W-:-:S13]  /*1180*/  ISETP.NE.AND.EX P0, PT, RZ, UR5, PT, P0 ;  /* 0x00000005ff007c0c */ /* 0x000fda000bf05300 */
[----:B------:R-:W-:Y:S05]  /*1190*/  @!P0 BRA `(.L_x_14) ;  /* 0x0000000000108947 */ /* 0x000fea0003800000 */
[----:B-1----:R-:W1:Y:S02]  /*11a0*/  LDC.64 R2, c[0x0][0x588] ;  /* 0x00016200ff027b82 */ /* 0x002e640000000a00 */
[----:B-1----:R-:W2:Y:S02]  /*11b0*/  LDG.E R2, desc[UR14][R2.64] ;  /* 0x0000000e02027981 */ /* 0x002ea4000c1e1900 */
[----:B--2---:R-:W-:Y:S01]  /*11c0*/  R2UR UR20, R2 ;  /* 0x00000000021472ca */ /* 0x004fe200000e0000 */
[----:B------:R-:W-:-:S14]  /*11d0*/  BRA `(.L_x_13) ;  /* 0x0000000000047947 */ /* 0x000fdc0003800000 */
.L_x_14:
[----:B------:R-:W-:-:S05]  /*11e0*/  ULDC UR20, c[0x0][0x580] ;  /* 0x0001600000147ab9 */ /* 0x000fca0000000800 */
.L_x_13:
[----:B------:R-:W-:Y:S02]  /*11f0*/  ULDC.64 UR4, c[0x0][0x5a0] ;  /* 0x0001680000047ab9 */ /* 0x000fe40000000a00 */
        /* <DEDUP_REMOVED lines=11> */
.L_x_15:
        /* <DEDUP_REMOVED lines=8> */
.L_x_17:
[----:B------:R-:W-:-:S05]  /*1330*/  ULDC UR21, c[0x0][0x584] ;  /* 0x0001610000157ab9 */ /* 0x000fca0000000800 */
.L_x_16:
[----:B------:R-:W-:-:S13]  /*1340*/  LOP3.LUT P0, RZ, R4, 0xff, RZ, 0xc0, !PT ;  /* 0x000000ff04ff7812 */ /* 0x000fda000780c0ff */
[----:B------:R-:W-:Y:S05]  /*1350*/  @!P0 EXIT ;  /* 0x000000000000894d */ /* 0x000fea0003800000 */
[----:B------:R-:W-:Y:S01]  /*1360*/  ULDC UR4, c[0x0][0x28c] ;  /* 0x0000a30000047ab9 */ /* 0x000fe20000000800 */
[----:B------:R-:W-:Y:S02]  /*1370*/  ULOP3.LUT UR23, UR13, 0x1, URZ, 0xfc, !UPT ;  /* 0x000000010d177892 */ /* 0x000fe4000f8efc3f */
[----:B------:R-:W-:-:S04]  /*1380*/  UIADD3 UR4, UR4, 0x3f, URZ ;  /* 0x0000003f04047890 */ /* 0x000fc8000fffe03f */
[----:B------:R-:W-:-:S04]  /*1390*/  USHF.R.S32.HI UR5, URZ, 0x1f, UR4 ;  /* 0x0000001f3f057899 */ /* 0x000fc80008011404 */
[----:B------:R-:W-:-:S03]  /*13a0*/  ULEA.HI UR5, UR5, UR4, URZ, 0x6 ;  /* 0x0000000405057291 */ /* 0x000fc6000f8f303f */
[----:B------:R-:W-:Y:S01]  /*13b0*/  UMOV UR4, URZ ;  /* 0x0000003f00047c82 */ /* 0x000fe20008000000 */
[----:B------:R-:W-:-:S03]  /*13c0*/  USHF.R.S32.HI UR9, URZ, 0x6, UR5 ;  /* 0x000000063f097899 */ /* 0x000fc60008011405 */
[----:B------:R-:W-:-:S09]  /*13d0*/  UMOV UR5, URZ ;  /* 0x0000003f00057c82 */ /* 0x000fd20008000000 */
.L_x_300:
[----:B-1----:R-:W1:Y:S01]  /*13e0*/  S2R R0, SR_TID.X ;  /* 0x0000000000007919 */ /* 0x002e620000002100 */
[----:B--2---:R-:W2:Y:S01]  /*13f0*/  S2UR UR17, SR_CgaCtaId ;  /* 0x00000000001179c3 */ /* 0x004ea20000008800 */
[----:B------:R-:W-:Y:S01]  /*1400*/  UMOV UR16, 0x400 ;  /* 0x0000040000107882 */ /* 0x000fe20000000000 */
[----:B------:R-:W-:Y:S01]  /*1410*/  UMOV UR6, URZ ;  /* 0x0000003f00067c82 */ /* 0x000fe20008000000 */
[----:B------:R-:W-:Y:S01]  /*1420*/  STL [R1+0x74], RZ ;  /* 0x000074ff01007387 */ /* 0x000fe20000100800 */
[----:B------:R-:W-:Y:S01]  /*1430*/  UMOV UR7, URZ ;  /* 0x0000003f00077c82 */ /* 0x000fe20008000000 */
[----:B------:R-:W-:Y:S01]  /*1440*/  UMOV UR8, URZ ;  /* 0x0000003f00087c82 */ /* 0x000fe20008000000 */
[----:B------:R-:W-:Y:S01]  /*1450*/  CS2R R4, SRZ ;  /* 0x0000000000047805 */ /* 0x000fe2000001ff00 */
[----:B------:R-:W-:Y:S01]  /*1460*/  STL [R1+0x70], RZ ;  /* 0x000070ff01007387 */ /* 0x000fe20000100800 */
[----:B---3--:R-:W3:Y:S01]  /*1470*/  LDC R2, c[0x0][0x28c] ;  /* 0x0000a300ff027b82 */ /* 0x008ee20000000800 */
[----:B------:R-:W-:-:S02]  /*1480*/  CS2R R6, SRZ ;  /* 0x0000000000067805 */ /* 0x000fc4000001ff00 */
[----:B------:R-:W-:Y:S01]  /*1490*/  CS2R R8, SRZ ;  /* 0x0000000000087805 */ /* 0x000fe2000001ff00 */
[----:B------:R-:W-:Y:S01]  /*14a0*/  STL [R1+0x6c], RZ ;  /* 0x00006cff01007387 */ /* 0x000fe20000100800 */
[----:B------:R-:W-:Y:S02]  /*14b0*/  CS2R R10, SRZ ;  /* 0x00000000000a7805 */ /* 0x000fe4000001ff00 */
[----:B------:R-:W-:Y:S02]  /*14c0*/  CS2R R12, SRZ ;  /* 0x00000000000c7805 */ /* 0x000fe4000001ff00 */
[----:B------:R-:W-:Y:S01]  /*14d0*/  CS2R R14, SRZ ;  /* 0x00000000000e7805 */ /* 0x000fe2000001ff00 */
[----:B------:R-:W-:Y:S01]  /*14e0*/  STL [R1+0x68], RZ ;  /* 0x000068ff01007387 */ /* 0x000fe20000100800 */
[----:B------:R-:W-:Y:S02]  /*14f0*/  CS2R R16, SRZ ;  /* 0x0000000000107805 */ /* 0x000fe4000001ff00 */
[----:B0-----:R-:W-:-:S02]  /*1500*/  CS2R R18, SRZ ;  /* 0x0000000000127805 */ /* 0x001fc4000001ff00 */
[----:B------:R-:W-:Y:S01]  /*1510*/  CS2R R20, SRZ ;  /* 0x0000000000147805 */ /* 0x000fe2000001ff00 */
[----:B------:R-:W-:Y:S01]  /*1520*/  STL [R1+0x64], RZ ;  /* 0x000064ff01007387 */ /* 0x000fe20000100800 */
[----:B------:R-:W-:Y:S02]  /*1530*/  CS2R R22, SRZ ;  /* 0x0000000000167805 */ /* 0x000fe4000001ff00 */
[----:B------:R-:W-:Y:S02]  /*1540*/  CS2R R152, SRZ ;  /* 0x0000000000987805 */ /* 0x000fe4000001ff00 */
[----:B------:R-:W-:Y:S01]  /*1550*/  CS2R R154, SRZ ;  /* 0x00000000009a7805 */ /* 0x000fe2000001ff00 */
[----:B------:R-:W-:Y:S01]  /*1560*/  STL [R1+0x60], RZ ;  /* 0x000060ff01007387 */ /* 0x000fe20000100800 */
[----:B------:R-:W-:Y:S02]  /*1570*/  CS2R R156, SRZ ;  /* 0x00000000009c7805 */ /* 0x000fe4000001ff00 */
[----:B------:R-:W-:-:S02]  /*1580*/  CS2R R158, SRZ ;  /* 0x00000000009e7805 */ /* 0x000fc4000001ff00 */
[----:B------:R-:W-:Y:S01]  /*1590*/  CS2R R160, SRZ ;  /* 0x0000000000a07805 */ /* 0x000fe2000001ff00 */
[----:B------:R-:W-:Y:S01]  /*15a0*/  STL [R1+0x5c], RZ ;  /* 0x00005cff01007387 */ /* 0x000fe20000100800 */
[----:B------:R-:W-:Y:S02]  /*15b0*/  CS2R R162, SRZ ;  /* 0x0000000000a27805 */ /* 0x000fe4000001ff00 */
[----:B------:R-:W-:Y:S02]  /*15c0*/  CS2R R164, SRZ ;  /* 0x0000000000a47805 */ /* 0x000fe4000001ff00 */
[----:B------:R-:W-:Y:S02]  /*15d0*/  CS2R R166, SRZ ;  /* 0x0000000000a67805 */ /* 0x000fe4000001ff00 */
[----:B-1----:R-:W-:Y:S01]  /*15e0*/  LOP3.LUT R0, R0, 0x80, RZ, 0xc0, !PT ;  /* 0x0000008000007812 */ /* 0x002fe200078ec0ff */
[----:B------:R-:W-:Y:S01]  /*15f0*/  STL [R1+0x58], RZ ;  /* 0x000058ff01007387 */ /* 0x000fe20000100800 */
[----:B---3--:R-:W-:-:S02]  /*1600*/  ISETP.GE.AND P0, PT, R2, 0x1, PT ;  /* 0x000000010200780c */ /* 0x008fc40003f06270 */
[----:B------:R-:W-:Y:S02]  /*1610*/  CS2R R2, SRZ ;  /* 0x0000000000027805 */ /* 0x000fe4000001ff00 */
[----:B------:R-:W-:Y:S01]  /*1620*/  SHF.R.U32.HI R0, RZ, 0x7, R0 ;  /* 0x00000007ff007819 */ /* 0x000fe20000011600 */
[----:B------:R-:W-:Y:S01]  /*1630*/  STL [R1+0x54], RZ ;  /* 0x000054ff01007387 */ /* 0x000fe20000100800 */
[----:B------:R-:W-:Y:S02]  /*1640*/  CS2R R168, SRZ ;  /* 0x0000000000a87805 */ /* 0x000fe4000001ff00 */
[----:B------:R-:W-:Y:S02]  /*1650*/  CS2R R170, SRZ ;  /* 0x0000000000aa7805 */ /* 0x000fe4000001ff00 */
[----:B------:R-:W-:Y:S01]  /*1660*/  CS2R R172, SRZ ;  /* 0x0000000000ac7805 */ /* 0x000fe2000001ff00 */
[----:B------:R-:W-:Y:S01]  /*1670*/  STL [R1+0x50], RZ ;  /* 0x000050ff01007387 */ /* 0x000fe20000100800 */
[----:B------:R-:W-:-:S02]  /*1680*/  CS2R R174, SRZ ;  /* 0x0000000000ae7805 */ /* 0x000fc4000001ff00 */
[----:B------:R-:W-:Y:S02]  /*1690*/  CS2R R176, SRZ ;  /* 0x0000000000b07805 */ /* 0x000fe4000001ff00 */
[----:B------:R-:W-:Y:S01]  /*16a0*/  CS2R R178, SRZ ;  /* 0x0000000000b27805 */ /* 0x000fe2000001ff00 */
[----:B------:R-:W0:Y:S01]  /*16b0*/  SHFL.IDX PT, R0, R0, RZ, 0x1f ;  /* 0x00001fff00007589 */ /* 0x000e2200000e0000 */
[----:B------:R-:W-:Y:S02]  /*16c0*/  CS2R R180, SRZ ;  /* 0x0000000000b47805 */ /* 0x000fe4000001ff00 */
[----:B------:R-:W-:Y:S02]  /*16d0*/  CS2R R182, SRZ ;  /* 0x0000000000b67805 */ /* 0x000fe4000001ff00 */
[----:B------:R-:W-:Y:S01]  /*16e0*/  CS2R R184, SRZ ;  /* 0x0000000000b87805 */ /* 0x000fe2000001ff00 */
[----:B------:R1:W-:Y:S01]  /*16f0*/  STL [R1+0x4c], RZ ;  /* 0x00004cff01007387 */ /* 0x0003e20000100800 */
[----:B------:R-:W-:-:S02]  /*1700*/  CS2R R186, SRZ ;  /* 0x0000000000ba7805 */ /* 0x000fc4000001ff00 */
[----:B------:R-:W-:Y:S02]  /*1710*/  CS2R R188, SRZ ;  /* 0x0000000000bc7805 */ /* 0x000fe4000001ff00 */
[----:B------:R-:W-:Y:S01]  /*1720*/  CS2R R190, SRZ ;  /* 0x0000000000be7805 */ /* 0x000fe2000001ff00 */
[----:B------:R1:W-:Y:S01]  /*1730*/  STL [R1+0x48], RZ ;  /* 0x000048ff01007387 */ /* 0x0003e20000100800 */
        /* <DEDUP_REMOVED lines=14> */
[----:B------:R-:W-:Y:S02]  /*1820*/  CS2R R214, SRZ ;  /* 0x0000000000d67805 */ /* 0x000fe4000001ff00 */
[----:B0-----:R-:W-:Y:S01]  /*1830*/  R2UR UR11, R0 ;  /* 0x00000000000b72ca */ /* 0x001fe200000e0000 */
[----:B------:R1:W-:Y:S01]  /*1840*/  STL [R1+0x38], RZ ;  /* 0x000038ff01007387 */ /* 0x0003e20000100800 */
[----:B------:R-:W-:Y:S01]  /*1850*/  IMAD.MOV.U32 R0, RZ, RZ, RZ ;  /* 0x000000ffff007224 */ /* 0x000fe200078e00ff */
[----:B------:R-:W-:Y:S02]  /*1860*/  CS2R R216, SRZ ;  /* 0x0000000000d87805 */ /* 0x000fe4000001ff00 */
[----:B------:R-:W-:Y:S01]  /*1870*/  CS2R R218, SRZ ;  /* 0x0000000000da7805 */ /* 0x000fe2000001ff00 */
[----:B------:R1:W-:Y:S01]  /*1880*/  STL [R1+0x34], RZ ;  /* 0x000034ff01007387 */ /* 0x0003e20000100800 */
[----:B------:R-:W-:-:S02]  /*1890*/  CS2R R220, SRZ ;  /* 0x0000000000dc7805 */ /* 0x000fc4000001ff00 */
[----:B------:R-:W-:Y:S02]  /*18a0*/  CS2R R222, SRZ ;  /* 0x0000000000de7805 */ /* 0x000fe4000001ff00 */
[----:B------:R-:W-:Y:S01]  /*18b0*/  CS2R R224, SRZ ;  /* 0x0000000000e07805 */ /* 0x000fe2000001ff00 */
[----:B------:R1:W-:Y:S01]  /*18c0*/  STL [R1+0x30], RZ ;  /* 0x000030ff01007387 */ /* 0x0003e20000100800 */
[----:B------:R-:W-:Y:S01]  /*18d0*/  IMAD.MOV.U32 R226, RZ, RZ, RZ ;  /* 0x000000ffffe27224 */ /* 0x000fe200078e00ff */
[----:B------:R-:W-:Y:S01]  /*18e0*/  CS2R R88, SRZ ;  /* 0x0000000000587805 */ /* 0x000fe2000001ff00 */
[----:B------:R-:W-:Y:S01]  /*18f0*/  IMAD.U32 R227, RZ, RZ, UR4 ;  /* 0x00000004ffe37e24 */ /* 0x000fe2000f8e00ff */
[----:B------:R1:W-:Y:S01]  /*1900*/  STL [R1+0x2c], RZ ;  /* 0x00002cff01007387 */ /* 0x0003e20000100800 */
[----:B------:R-:W-:Y:S01]  /*1910*/  ULEA.HI UR10, UR11, UR11, URZ, 0x1 ;  /* 0x0000000b0b0a7291 */ /* 0x000fe2000f8f083f */
[----:B------:R-:W-:Y:S02]  /*1920*/  CS2R R90, SRZ ;  /* 0x00000000005a7805 */ /* 0x000fe4000001ff00 */
[----:B------:R-:W-:Y:S01]  /*1930*/  CS2R R92, SRZ ;  /* 0x00000000005c7805 */ /* 0x000fe2000001ff00 */
[----:B------:R1:W-:Y:S01]  /*1940*/  STL [R1+0x28], RZ ;  /* 0x000028ff01007387 */ /* 0x0003e20000100800 */
[----:B------:R-:W-:Y:S01]  /*1950*/  ULOP3.LUT UR12, UR10, 0xffffe, URZ, 0xc0, !UPT ;  /* 0x000ffffe0a0c7892 */ /* 0x000fe2000f8ec03f */
[----:B------:R-:W-:Y:S01]  /*1960*/  CS2R R94, SRZ ;  /* 0x00000000005e7805 */ /* 0x000fe2000001ff00 */
[----:B--2---:R-:W-:Y:S01]  /*1970*/  ULEA UR10, UR17, UR16, 0x18 ;  /* 0x00000010110a7291 */ /* 0x004fe2000f8ec03f */
[----:B------:R1:W-:Y:S01]  /*1980*/  STL [R1+0x24], RZ ;  /* 0x000024ff01007387 */ /* 0x0003e20000100800 */
[----:B------:R-:W-:Y:S01]  /*1990*/  UIADD3 UR12, UR11, -UR12, URZ ;  /* 0x8000000c0b0c7290 */ /* 0x000fe2000fffe03f */
[----:B------:R-:W-:-:S02]  /*19a0*/  CS2R R96, SRZ ;  /* 0x0000000000607805 */ /* 0x000fc4000001ff00 */
[----:B------:R-:W-:Y:S01]  /*19b0*/  CS2R R98, SRZ ;  /* 0x0000000000627805 */ /* 0x000fe2000001ff00 */
[----:B------:R1:W-:Y:S01]  /*19c0*/  STL [R1+0x20], RZ ;  /* 0x000020ff01007387 */ /* 0x0003e20000100800 */
[----:B------:R-:W-:Y:S01]  /*19d0*/  ULEA UR12, UR12, UR10, 0xc ;  /* 0x0000000a0c0c7291 */ /* 0x000fe2000f8e603f */
[----:B------:R-:W-:Y:S02]  /*19e0*/  CS2R R100, SRZ ;  /* 0x0000000000647805 */ /* 0x000fe4000001ff00 */
[----:B------:R-:W-:Y:S01]  /*19f0*/  CS2R R102, SRZ ;  /* 0x0000000000667805 */ /* 0x000fe2000001ff00 */
[----:B------:R1:W-:Y:S01]  /*1a00*/  STL [R1+0x1c], RZ ;  /* 0x00001cff01007387 */ /* 0x0003e20000100800 */
[----:B------:R-:W-:Y:S01]  /*1a10*/  UIADD3 UR12, UR12, 0x180, URZ ;  /* 0x000001800c0c7890 */ /* 0x000fe2000fffe03f */
[----:B------:R-:W-:Y:S02]  /*1a20*/  CS2R R104, SRZ ;  /* 0x0000000000687805 */ /* 0x000fe4000001ff00 */
[----:B------:R-:W-:Y:S01]  /*1a30*/  CS2R R106, SRZ ;  /* 0x00000000006a7805 */ /* 0x000fe2000001ff00 */
[----:B------:R1:W-:Y:S01]  /*1a40*/  STL [R1+0x18], RZ ;  /* 0x000018ff01007387 */ /* 0x0003e20000100800 */
[----:B------:R-:W-:Y:S01]  /*1a50*/  USHF.R.U32.HI UR11, URZ, 0x4, UR12 ;  /* 0x000000043f0b7899 */ /* 0x000fe2000801160c */
[----:B------:R-:W-:-:S02]  /*1a60*/  CS2R R108, SRZ ;  /* 0x00000000006c7805 */ /* 0x000fc4000001ff00 */
[----:B------:R-:W-:Y:S01]  /*1a70*/  CS2R R110, SRZ ;  /* 0x00000000006e7805 */ /* 0x000fe2000001ff00 */
[----:B------:R1:W-:Y:S01]  /*1a80*/  STL [R1+0x14], RZ ;  /* 0x000014ff01007387 */ /* 0x0003e20000100800 */
[----:B------:R-:W-:Y:S01]  /*1a90*/  ULOP3.LUT UR11, UR11, 0x3fff, URZ, 0xc0, !UPT ;  /* 0x00003fff0b0b7892 */ /* 0x000fe2000f8ec03f */
[----:B------:R-:W-:Y:S01]  /*1aa0*/  CS2R R112, SRZ ;  /* 0x0000000000707805 */ /* 0x000fe2000001ff00 */
[----:B------:R-:W-:Y:S01]  /*1ab0*/  UMOV UR12, UR5 ;  /* 0x00000005000c7c82 */ /* 0x000fe20008000000 */
        /* <DEDUP_REMOVED lines=16> */
[----:B------:R1:W-:Y:S01]  /*1bc0*/  STL [R1], RZ ;  /* 0x000000ff01007387 */ /* 0x0003e20000100800 */
[----:B------:R-:W-:Y:S02]  /*1bd0*/  CS2R R138, SRZ ;  /* 0x00000000008a7805 */ /* 0x000fe4000001ff00 */
[----:B------:R-:W-:Y:S02]  /*1be0*/  CS2R R140, SRZ ;  /* 0x00000000008c7805 */ /* 0x000fe4000001ff00 */
[----:B------:R-:W-:Y:S02]  /*1bf0*/  CS2R R142, SRZ ;  /* 0x00000000008e7805 */ /* 0x000fe4000001ff00 */
[----:B------:R-:W-:-:S02]  /*1c00*/  CS2R R144, SRZ ;  /* 0x0000000000907805 */ /* 0x000fc4000001ff00 */
[----:B------:R-:W-:Y:S02]  /*1c10*/  CS2R R146, SRZ ;  /* 0x0000000000927805 */ /* 0x000fe4000001ff00 */
[----:B------:R-:W-:Y:S02]  /*1c20*/  CS2R R148, SRZ ;  /* 0x0000000000947805 */ /* 0x000fe4000001ff00 */
[----:B------:R-:W-:Y:S02]  /*1c30*/  CS2R R150, SRZ ;  /* 0x0000000000967805 */ /* 0x000fe4000001ff00 */
[----:B------:R-:W-:Y:S02]  /*1c40*/  CS2R R24, SRZ ;  /* 0x0000000000187805 */ /* 0x000fe4000001ff00 */
[----:B----4-:R-:W-:Y:S02]  /*1c50*/  CS2R R26, SRZ ;  /* 0x00000000001a7805 */ /* 0x010fe4000001ff00 */
[----:B------:R-:W-:-:S02]  /*1c60*/  CS2R R28, SRZ ;  /* 0x00000000001c7805 */ /* 0x000fc4000001ff00 */
[----:B------:R-:W-:Y:S02]  /*1c70*/  CS2R R30, SRZ ;  /* 0x00000000001e7805 */ /* 0x000fe4000001ff00 */
[----:B------:R-:W-:Y:S02]  /*1c80*/  CS2R R32, SRZ ;  /* 0x0000000000207805 */ /* 0x000fe4000001ff00 */
        /* <DEDUP_REMOVED lines=26> */
[----:B------:R-:W-:Y:S01]  /*1e30*/  CS2R R86, SRZ ;  /* 0x0000000000567805 */ /* 0x000fe2000001ff00 */
[----:B-1----:R-:W-:Y:S06]  /*1e40*/  @!P0 BRA `(.L_x_18) ;  /* 0x0000001000888947 */ /* 0x002fec0003800000 */
[----:B------:R-:W-:-:S06]  /*1e50*/  UISETP.NE.AND UP0, UPT, UR23, 0x3, UPT ;  /* 0x000000031700788c */ /* 0x000fcc000bf05270 */
[----:B------:R-:W-:-:S13]  /*1e60*/  PLOP3.LUT P1, PT, PT, PT, UP0, 0x80, 0x0 ;  /* 0x000000000000781c */ /* 0x000fda0003f2f008 */
[----:B------:R-:W-:Y:S05]  /*1e70*/  @!P1 BRA `(.L_x_19) ;  /* 0x0000000000049947 */ /* 0x000fea0003800000 */
[----:B------:R-:W-:Y:S01]  /*1e80*/  BPT.TRAP 0x1 ;  /* 0x000000040000795c */ /* 0x000fe20000300000 */
.L_x_19:
[----:B------:R-:W-:Y:S01]  /*1e90*/  ULEA UR6, UR5, UR10, 0x3 ;  /* 0x0000000a05067291 */ /* 0x000fe2000f8e183f */
[----:B------:R-:W-:-:S05]  /*1ea0*/  IMAD.U32 R0, RZ, RZ, UR4 ;  /* 0x00000004ff007e24 */ /* 0x000fca000f8e00ff */
[----:B------:R-:W-:-:S04]  /*1eb0*/  SHF.L.U32 R0, R0, 0x1f, RZ ;  /* 0x0000001f00007819 */ /* 0x000fc800000006ff */
[----:B------:R0:W1:Y:S01]  /*1ec0*/  SYNCS.PHASECHK.TRANS64.TRYWAIT P0, [UR6], R0 ;  /* 0x00000000ff0075a7 */ /* 0x0000620008000146 */
[----:B------:R-:W-:Y:S05]  /*1ed0*/  @!P1 BRA `(.L_x_20) ;  /* 0x0000000000049947 */ /* 0x000fea0003800000 */
[----:B------:R-:W-:Y:S01]  /*1ee0*/  BPT.TRAP 0x1 ;  /* 0x000000040000795c */ /* 0x000fe20000300000 */
.L_x_20:
[----:B-1----:R-:W-:Y:S05]  /*1ef0*/  @P0 BRA `(.L_x_21) ;  /* 0x0000000000080947 */ /* 0x002fea0003800000 */
[----:B------:R-:W1:Y:S02]  /*1f00*/  SYNCS.PHASECHK.TRANS64.TRYWAIT P0, [UR6], R0 ;  /* 0x00000000ff0075a7 */ /* 0x000e640008000146 */
[----:B-1----:R-:W-:Y:S05]  /*1f10*/  @!P0 BRA `(.L_x_22) ;  /* 0x000000e800c08947 */ /* 0x002fea0003800000 */
.L_x_21:
[----:B------:R-:W-:Y:S01]  /*1f20*/  UIADD3 UR6, UR10, 0x24180, URZ ;  /* 0x000241800a067890 */ /* 0x000fe2000fffe03f */
[----:B------:R-:W-:Y:S01]  /*1f30*/  WARPGROUP.ARRIVE ;  /* 0x00000000000079c5 */ /* 0x000fe20000000000 */
[----:B------:R-:W-:Y:S01]  /*1f40*/  ULOP3.LUT UR7, UR11, 0x10000, URZ, 0xfc, !UPT ;  /* 0x000100000b077892 */ /* 0x000fe2000f8efc3f */
[----:B------:R2:W-:Y:S01]  /*1f50*/  STL [R1+0x74], RZ ;  /* 0x000074ff01007387 */ /* 0x0005e20000100800 */
[----:B------:R-:W-:Y:S01]  /*1f60*/  USHF.R.U32.HI UR6, URZ, 0x4, UR6 ;  /* 0x000000043f067899 */ /* 0x000fe20008011606 */
[----:B01----:R-:W-:Y:S01]  /*1f70*/  IMAD.MOV.U32 R0, RZ, RZ, RZ ;  /* 0x000000ffff007224 */ /* 0x003fe200078e00ff */
[----:B------:R-:W-:Y:S01]  /*1f80*/  ULEA UR7, UR5, UR7, 0xa ;  /* 0x0000000705077291 */ /* 0x000fe2000f8e503f */
[----:B------:R2:W-:Y:S01]  /*1f90*/  STL [R1+0x70], RZ ;  /* 0x000070ff01007387 */ /* 0x0005e20000100800 */
[----:B------:R-:W-:Y:S01]  /*1fa0*/  ULOP3.LUT UR6, UR6, 0x3fff, URZ, 0xc0, !UPT ;  /* 0x00003fff06067892 */ /* 0x000fe2000f8ec03f */
[----:B------:R-:W-:Y:S01]  /*1fb0*/  CS2R R2, SRZ ;  /* 0x0000000000027805 */ /* 0x000fe2000001ff00 */
[----:B------:R-:W-:Y:S01]  /*1fc0*/  UMOV UR17, 0x80000020 ;  /* 0x8000002000117882 */ /* 0x000fe20000000000 */
[----:B------:R-:W-:Y:S01]  /*1fd0*/  UMOV UR19, 0x80000020 ;  /* 0x8000002000137882 */ /* 0x000fe20000000000 */
[----:B------:R-:W-:Y:S01]  /*1fe0*/  ULOP3.LUT UR6, UR6, 0x10000, URZ, 0xfc, !UPT ;  /* 0x0001000006067892 */ /* 0x000fe2000f8efc3f */
[----:B------:R2:W-:Y:S01]  /*1ff0*/  STL [R1+0x6c], RZ ;  /* 0x00006cff01007387 */ /* 0x0005e20000100800 */
[----:B------:R-:W-:Y:S01]  /*2000*/  UMOV UR16, UR7 ;  /* 0x0000000700107c82 */ /* 0x000fe20008000000 */
[----:B------:R-:W-:Y:S01]  /*2010*/  CS2R R4, SRZ ;  /* 0x0000000000047805 */ /* 0x000fe2000001ff00 */
[----:B------:R-:W-:Y:S01]  /*2020*/  ULEA UR8, UR5, UR6, 0x9 ;  /* 0x0000000605087291 */ /* 0x000fe2000f8e483f */
[----:B------:R2:W-:Y:S01]  /*2030*/  STL [R1+0x68], RZ ;  /* 0x000068ff01007387 */ /* 0x0005e20000100800 */
[----:B------:R-:W-:Y:S01]  /*2040*/  CS2R R6, SRZ ;  /* 0x0000000000067805 */ /* 0x000fe2000001ff00 */
[----:B------:R-:W-:Y:S01]  /*2050*/  UMOV UR6, 0x2 ;  /* 0x0000000200067882 */ /* 0x000fe20000000000 */
[----:B------:R-:W-:Y:S01]  /*2060*/  CS2R R8, SRZ ;  /* 0x0000000000087805 */ /* 0x000fe2000001ff00 */
[----:B------:R2:W-:Y:S01]  /*2070*/  STL [R1+0x64], RZ ;  /* 0x000064ff01007387 */ /* 0x0005e20000100800 */
[----:B------:R-:W-:Y:S01]  /*2080*/  CS2R R10, SRZ ;  /* 0x00000000000a7805 */ /* 0x000fe2000001ff00 */
[----:B------:R-:W-:Y:S01]  /*2090*/  UMOV UR18, UR8 ;  /* 0x0000000800127c82 */ /* 0x000fe20008000000 */
[----:B------:R-:W-:Y:S01]  /*20a0*/  CS2R R12, SRZ ;  /* 0x00000000000c7805 */ /* 0x000fe2000001ff00 */
[----:B------:R-:W-:Y:S01]  /*20b0*/  QGMMA.64x128x32.F32.E4M3.E4M3 R88, gdesc[UR16], RZ, !UPT ;  /* 0x01e00000105879f3 */ /* 0x000fe2000c7008ff */
[----:B------:R-:W-:Y:S01]  /*20c0*/  UIADD3 UR16, UR7, 0x200, URZ ;  /* 0x0000020007107890 */ /* 0x000fe2000fffe03f */
[----:B------:R2:W-:Y:S01]  /*20d0*/  STL [R1+0x60], RZ ;  /* 0x000060ff01007387 */ /* 0x0005e20000100800 */
[----:B------:R-:W-:Y:S01]  /*20e0*/  UMOV UR17, 0x80000020 ;  /* 0x8000002000117882 */ /* 0x000fe20000000000 */
[----:B------:R-:W-:-:S02]  /*20f0*/  CS2R R14, SRZ ;  /* 0x00000000000e7805 */ /* 0x000fc4000001ff00 */
[----:B------:R-:W-:Y:S01]  /*2100*/  CS2R R16, SRZ ;  /* 0x0000000000107805 */ /* 0x000fe2000001ff00 */
[----:B------:R2:W-:Y:S01]  /*2110*/  STL [R1+0x5c], RZ ;  /* 0x00005cff01007387 */ /* 0x0005e20000100800 */
[----:B------:R-:W-:Y:S02]  /*2120*/  CS2R R18, SRZ ;  /* 0x0000000000127805 */ /* 0x000fe4000001ff00 */
[----:B------:R-:W-:Y:S02]  /*2130*/  CS2R R20, SRZ ;  /* 0x0000000000147805 */ /* 0x000fe4000001ff00 */
[----:B------:R-:W-:Y:S01]  /*2140*/  CS2R R22, SRZ ;  /* 0x0000000000167805 */ /* 0x000fe2000001ff00 */
[----:B------:R2:W-:Y:S01]  /*2150*/  STL [R1+0x58], RZ ;  /* 0x000058ff01007387 */ /* 0x0005e20000100800 */
[----:B------:R-:W-:Y:S01]  /*2160*/  CS2R R152, SRZ ;  /* 0x0000000000987805 */ /* 0x000fe2000001ff00 */
[----:B------:R-:W-:Y:S01]  /*2170*/  QGMMA.64x128x32.F32.E4M3.E4M3 R24, gdesc[UR16], RZ, !UPT ;  /* 0x01e00000101879f3 */ /* 0x000fe2000c7008ff */
[----:B------:R-:W-:Y:S01]  /*2180*/  UIADD3 UR16, UR7, 0x2, URZ ;  /* 0x0000000207107890 */ /* 0x000fe2000fffe03f */
[----:B------:R2:W-:Y:S01]  /*2190*/  STL [R1+0x54], RZ ;  /* 0x000054ff01007387 */ /* 0x0005e20000100800 */
[----:B------:R-:W-:Y:S01]  /*21a0*/  UIADD3 UR18, UR8, 0x2, URZ ;  /* 0x0000000208127890 */ /* 0x000fe2000fffe03f */
[----:B------:R-:W-:Y:S01]  /*21b0*/  CS2R R154, SRZ ;  /* 0x00000000009a7805 */ /* 0x000fe2000001ff00 */
[----:B------:R-:W-:Y:S01]  /*21c0*/  UMOV UR17, 0x80000020 ;  /* 0x8000002000117882 */ /* 0x000fe20000000000 */
        /* <DEDUP_REMOVED lines=9> */
[----:B------:R-:W-:Y:S02]  /*2260*/  CS2R R166, SRZ ;  /* 0x0000000000a67805 */ /* 0x000fe4000001ff00 */
        /* <DEDUP_REMOVED lines=39> */
[----:B------:R-:W-:-:S03]  /*24e0*/  IMAD.MOV.U32 R226, RZ, RZ, RZ ;  /* 0x000000ffffe27224 */ /* 0x000fc600078e00ff */
[----:B------:R2:W-:Y:S04]  /*24f0*/  STL [R1+0x1c], RZ ;  /* 0x00001cff01007387 */ /* 0x0005e80000100800 */
[----:B------:R2:W-:Y:S04]  /*2500*/  STL [R1+0x18], RZ ;  /* 0x000018ff01007387 */ /* 0x0005e80000100800 */
[----:B------:R2:W-:Y:S04]  /*2510*/  STL [R1+0x14], RZ ;  /* 0x000014ff01007387 */ /* 0x0005e80000100800 */
[----:B------:R2:W-:Y:S04]  /*2520*/  STL [R1+0x10], RZ ;  /* 0x000010ff01007387 */ /* 0x0005e80000100800 */
[----:B------:R2:W-:Y:S04]  /*2530*/  STL [R1+0xc], RZ ;  /* 0x00000cff01007387 */ /* 0x0005e80000100800 */
[----:B------:R2:W-:Y:S04]  /*2540*/  STL [R1+0x8], RZ ;  /* 0x000008ff01007387 */ /* 0x0005e80000100800 */
[----:B------:R2:W-:Y:S04]  /*2550*/  STL [R1+0x4], RZ ;  /* 0x000004ff01007387 */ /* 0x0005e80000100800 */
[----:B------:R2:W-:Y:S01]  /*2560*/  STL [R1], RZ ;  /* 0x000000ff01007387 */ /* 0x0005e20000100800 */
[----:B------:R-:W-:Y:S01]  /*2570*/  QGMMA.64x128x32.F32.E4M3.E4M3 R88, gdesc[UR16], R88 ;  /* 0x01e00000105879f3 */ /* 0x000fe20008700858 */
[----:B------:R-:W-:Y:S01]  /*2580*/  UIADD3 UR16, UR7, 0x202, URZ ;  /* 0x0000020207107890 */ /* 0x000fe2000fffe03f */
[----:B------:R-:W-:-:S02]  /*2590*/  UMOV UR17, 0x80000020 ;  /* 0x8000002000117882 */ /* 0x000fc40000000000 */
[----:B------:R-:W-:Y:S02]  /*25a0*/  ULDC UR7, c[0x0][0x50c] ;  /* 0x0001430000077ab9 */ /* 0x000fe40000000800 */
[----:B------:R-:W-:-:S04]  /*25b0*/  UISETP.NE.AND UP0, UPT, UR7, 0x2, UPT ;  /* 0x000000020700788c */ /* 0x000fc8000bf05270 */
[----:B------:R-:W-:Y:S02]  /*25c0*/  USEL UR7, URZ, 0x1, UP0 ;  /* 0x000000013f077887 */ /* 0x000fe40008000000 */
[----:B------:R-:W-:Y:S04]  /*25d0*/  QGMMA.64x128x32.F32.E4M3.E4M3 R24, gdesc[UR16], R24, gsb0 ;  /* 0x01e00000101879f3 */ /* 0x000fe80008000818 */
[----:B------:R-:W-:-:S13]  /*25e0*/  ISETP.NE.AND P0, PT, RZ, UR7, PT ;  /* 0x00000007ff007c0c */ /* 0x000fda000bf05270 */
[----:B--2---:R-:W-:Y:S05]  /*25f0*/  @!P0 BRA `(.L_x_23) ;  /* 0x0000000800808947 */ /* 0x004fea0003800000 */
[----:B------:R-:W-:Y:S02]  /*2600*/  WARPGROUP.DEPBAR.LE gsb0, 0x0 ;  /* 0x00008000000079c5 */ /* 0x000fe40000010000 */
[----:B------:R-:W-:-:S01]  /*2610*/  FADD R227, RZ, R58 ;  /* 0x0000003affe37221 */ /* 0x000fc20000000000 */
[----:B------:R-:W-:Y:S01]  /*2620*/  FADD R226, RZ, R88 ;  /* 0x00000058ffe27221 */ /* 0x000fe20000000000 */
[----:B------:R-:W-:-:S01]  /*2630*/  FADD R225, RZ, R89 ;  /* 0x00000059ffe17221 */ /* 0x000fc20000000000 */
[----:B------:R-:W-:Y:S01]  /*2640*/  FADD R224, RZ, R90 ;  /* 0x0000005affe07221 */ /* 0x000fe20000000000 */
[----:B------:R-:W-:-:S01]  /*2650*/  FADD R223, RZ, R91 ;  /* 0x0000005bffdf7221 */ /* 0x000fc20000000000 */
[----:B------:R0:W-:Y:S01]  /*2660*/  STL [R1], R227 ;  /* 0x000000e301007387 */ /* 0x0001e20000100800 */
[----:B------:R-:W-:-:S01]  /*2670*/  FADD R222, RZ, R92 ;  /* 0x0000005cffde7221 */ /* 0x000fc20000000000 */
[----:B------:R-:W-:Y:S01]  /*2680*/  FADD R221, RZ, R93 ;  /* 0x0000005dffdd7221 */ /* 0x000fe20000000000 */
[----:B------:R-:W-:-:S01]  /*2690*/  FADD R220, RZ, R94 ;  /* 0x0000005effdc7221 */ /* 0x000fc20000000000 */
[----:B------:R-:W-:Y:S01]  /*26a0*/  FADD R219, RZ, R95 ;  /* 0x0000005fffdb7221 */ /* 0x000fe20000000000 */
[----:B------:R-:W-:-:S01]  /*26b0*/  FADD R218, RZ, R96 ;  /* 0x00000060ffda7221 */ /* 0x000fc20000000000 */
[----:B------:R-:W-:Y:S01]  /*26c0*/  FADD R217, RZ, R97 ;  /* 0x00000061ffd97221 */ /* 0x000fe20000000000 */
[----:B------:R-:W-:-:S01]  /*26d0*/  FADD R216, RZ, R98 ;  /* 0x00000062ffd87221 */ /* 0x000fc20000000000 */
[----:B------:R-:W-:Y:S01]  /*26e0*/  FADD R215, RZ, R99 ;  /* 0x00000063ffd77221 */ /* 0x000fe20000000000 */
[----:B------:R-:W-:-:S01]  /*26f0*/  FADD R214, RZ, R100 ;  /* 0x00000064ffd67221 */ /* 0x000fc20000000000 */
[----:B0-----:R-:W-:Y:S01]  /*2700*/  FADD R227, RZ, R59 ;  /* 0x0000003bffe37221 */ /* 0x001fe20000000000 */
[----:B------:R-:W-:-:S01]  /*2710*/  FADD R213, RZ, R101 ;  /* 0x00000065ffd57221 */ /* 0x000fc20000000000 */
[----:B------:R-:W-:Y:S01]  /*2720*/  FADD R212, RZ, R102 ;  /* 0x00000066ffd47221 */ /* 0x000fe20000000000 */
[----:B------:R-:W-:-:S01]  /*2730*/  FADD R211, RZ, R103 ;  /* 0x00000067ffd37221 */ /* 0x000fc20000000000 */
[----:B------:R-:W-:Y:S01]  /*2740*/  FADD R210, RZ, R104 ;  /* 0x00000068ffd27221 */ /* 0x000fe20000000000 */
[----:B------:R0:W-:Y:S01]  /*2750*/  STL [R1+0x4], R227 ;  /* 0x000004e301007387 */ /* 0x0001e20000100800 */
        /* <DEDUP_REMOVED lines=93> */
[----:B------:R-:W-:Y:S01]  /*2d30*/  UMOV UR6, URZ ;  /* 0x0000003f00067c82 */ /* 0x000fe20008000000 */
[----:B0-----:R-:W-:-:S05]  /*2d40*/  FADD R227, RZ, R66 ;  /* 0x00000042ffe37221 */ /* 0x001fca0000000000 */
[----:B------:R0:W-:Y:S02]  /*2d50*/  STL [R1+0x20], R227 ;  /* 0x000020e301007387 */ /* 0x0001e40000100800 */
        /* <DEDUP_REMOVED lines=42> */
.L_x_23:
[----:B------:R-:W-:-:S04]  /*3000*/  UIADD3 UR12, UR5, 0x1, URZ ;  /* 0x00000001050c7890 */ /* 0x000fc8000fffe03f */
[----:B------:R-:W-:-:S04]  /*3010*/  UISETP.NE.AND UP0, UPT, UR12, 0x9, UPT ;  /* 0x000000090c00788c */ /* 0x000fc8000bf05270 */
[----:B------:R-:W-:Y:S02]  /*3020*/  USEL UR8, URZ, 0x1, UP0 ;  /* 0x000000013f087887 */ /* 0x000fe40008000000 */
[----:B------:R-:W-:Y:S02]  /*3030*/  USEL UR12, UR12, URZ, UP0 ;  /* 0x0000003f0c0c7287 */ /* 0x000fe40008000000 */
[----:B------:R-:W-:-:S06]  /*3040*/  ULOP3.LUT UR8, UR4, UR8, URZ, 0x3c, !UPT ;  /* 0x0000000804087292 */ /* 0x000fcc000f8e3c3f */
[----:B0-----:R-:W-:Y:S01]  /*3050*/  IMAD.U32 R227, RZ, RZ, UR8 ;  /* 0x00000008ffe37e24 */ /* 0x001fe2000f8e00ff */
[----:B------:R-:W-:-:S06]  /*3060*/  UMOV UR8, 0x1 ;  /* 0x0000000100087882 */ /* 0x000fcc0000000000 */
.L_x_18:
[----:B------:R-:W-:-:S04]  /*3070*/  UISETP.LT.AND UP0, UPT, UR9, 0x1, UPT ;  /* 0x000000010900788c */ /* 0x000fc8000bf01270 */
[----:B------:R-:W-:-:S04]  /*3080*/  USEL UR16, UR9, 0x1, UP0 ;  /* 0x0000000109107887 */ /* 0x000fc80008000000 */
[----:B------:R-:W-:-:S04]  /*3090*/  UIADD3 UR16, UR9, -UR16, URZ ;  /* 0x8000001009107290 */ /* 0x000fc8000fffe03f */
[----:B------:R-:W-:-:S06]  /*30a0*/  UISETP.GE.AND UP0, UPT, UR16, 0x1, UPT ;  /* 0x000000011000788c */ /* 0x000fcc000bf06270 */
[----:B------:R-:W-:-:S13]  /*30b0*/  PLOP3.LUT P0, PT, PT, PT, UP0, 0x80, 0x0 ;  /* 0x000000000000781c */ /* 0x000fda0003f0f008 */
[----:B------:R-:W-:Y:S05]  /*30c0*/  @!P0 BRA `(.L_x_24) ;  /* 0x0000001000c48947 */ /* 0x000fea0003800000 */
[----:B------:R-:W-:Y:S01]  /*30d0*/  IMAD.U32 R228, RZ, RZ, UR16 ;  /* 0x00000010ffe47e24 */ /* 0x000fe2000f8e00ff */
[----:B------:R-:W-:Y:S01]  /*30e0*/  UMOV UR24, UR5 ;  /* 0x0000000500187c82 */ /* 0x000fe20008000000 */
[----:B------:R-:W-:-:S05]  /*30f0*/  ULDC UR25, c[0x0][0x50c] ;  /* 0x0001430000197ab9 */ /* 0x000fca0000000800 */
.L_x_32:
[----:B------:R-:W-:-:S06]  /*3100*/  UISETP.NE.AND UP0, UPT, UR23, 0x3, UPT ;  /* 0x000000031700788c */ /* 0x000fcc000bf05270 */
[----:B------:R-:W-:-:S13]  /*3110*/  PLOP3.LUT P1, PT, PT, PT, UP0, 0x80, 0x0 ;  /* 0x000000000000781c */ /* 0x000fda0003f2f008 */
[----:B-1---5:R-:W-:Y:S05]  /*3120*/  @!P1 BRA `(.L_x_25) ;  /* 0x0000000000049947 */ /* 0x022fea0003800000 */
[----:B------:R-:W-:Y:S01]  /*3130*/  BPT.TRAP 0x1 ;  /* 0x000000040000795c */ /* 0x000fe20000300000 */
.L_x_25:
[----:B------:R-:W0:Y:S01]  /*3140*/  S2UR UR16, SR_CgaCtaId ;  /* 0x00000000001079c3 */ /* 0x000e220000008800 */
[----:B------:R-:W-:Y:S01]  /*3150*/  UMOV UR10, 0x400 ;  /* 0x00000400000a7882 */ /* 0x000fe20000000000 */
[----:B------:R-:W-:Y:S01]  /*3160*/  SHF.L.U32 R229, R227, 0x1f, RZ ;  /* 0x0000001fe3e57819 */ /* 0x000fe200000006ff */
[----:B0-----:R-:W-:-:S04]  /*3170*/  ULEA UR10, UR16, UR10, 0x18 ;  /* 0x0000000a100a7291 */ /* 0x001fc8000f8ec03f */
[----:B------:R-:W-:-:S09]  /*3180*/  ULEA UR16, UR12, UR10, 0x3 ;  /* 0x0000000a0c107291 */ /* 0x000fd2000f8e183f */
[----:B------:R0:W1:Y:S01]  /*3190*/  SYNCS.PHASECHK.TRANS64.TRYWAIT P0, [UR16], R229 ;  /* 0x000000e5ff0075a7 */ /* 0x0000620008000150 */
[----:B------:R-:W-:Y:S05]  /*31a0*/  @!P1 BRA `(.L_x_26) ;  /* 0x0000000000049947 */ /* 0x000fea0003800000 */
[----:B------:R-:W-:Y:S01]  /*31b0*/  BPT.TRAP 0x1 ;  /* 0x000000040000795c */ /* 0x000fe20000300000 */
.L_x_26:
[----:B-1----:R-:W-:Y:S05]  /*31c0*/  @P0 BRA `(.L_x_27) ;  /* 0x0000000000080947 */ /* 0x002fea0003800000 */
[----:B------:R-:W1:Y:S02]  /*31d0*/  SYNCS.PHASECHK.TRANS64.TRYWAIT P0, [UR16], R229 ;  /* 0x000000e5ff0075a7 */ /* 0x000e640008000150 */
[----:B-1----:R-:W-:Y:S05]  /*31e0*/  @!P0 BRA `(.L_x_28) ;  /* 0x000000d800248947 */ /* 0x002fea0003800000 */
.L_x_27:
[----:B------:R-:W-:Y:S01]  /*31f0*/  UIADD3 UR16, UR10, 0x24180, URZ ;  /* 0x000241800a107890 */ /* 0x000fe2000fffe03f */
[----:B------:R-:W-:Y:S01]  /*3200*/  WARPGROUP.ARRIVE ;  /* 0x00000000000079c5 */ /* 0x000fe20000000000 */
[----:B------:R-:W-:Y:S02]  /*3210*/  UISETP.NE.AND UP0, UPT, UR7, URZ, UPT ;  /* 0x0000003f0700728c */ /* 0x000fe4000bf05270 */
[----:B------:R-:W-:Y:S02]  /*3220*/  USHF.R.U32.HI UR16, URZ, 0x4, UR16 ;  /* 0x000000043f107899 */ /* 0x000fe40008011610 */
[----:B------:R-:W-:Y:S02]  /*3230*/  USEL UR8, UR8, URZ, !UP0 ;  /* 0x0000003f08087287 */ /* 0x000fe4000c000000 */
[----:B------:R-:W-:Y:S02]  /*3240*/  ULOP3.LUT UR16, UR16, 0x3fff, URZ, 0xc0, !UPT ;  /* 0x00003fff10107892 */ /* 0x000fe4000f8ec03f */
[----:B------:R-:W-:-:S02]  /*3250*/  UISETP.NE.U32.AND UP0, UPT, UR8, URZ, UPT ;  /* 0x0000003f0800728c */ /* 0x000fc4000bf05070 */
[----:B------:R-:W-:Y:S02]  /*3260*/  ULOP3.LUT UR7, UR11, 0x10000, URZ, 0xfc, !UPT ;  /* 0x000100000b077892 */ /* 0x000fe4000f8efc3f */
[----:B------:R-:W-:Y:S02]  /*3270*/  ULOP3.LUT UR8, UR16, 0x10000, URZ, 0xfc, !UPT ;  /* 0x0001000010087892 */ /* 0x000fe4000f8efc3f */
[----:B------:R-:W-:Y:S02]  /*3280*/  ULEA UR7, UR12, UR7, 0xa ;  /* 0x000000070c077291 */ /* 0x000fe4000f8e503f */
[----:B------:R-:W-:Y:S01]  /*3290*/  ULEA UR8, UR12, UR8, 0x9 ;  /* 0x000000080c087291 */ /* 0x000fe2000f8e483f */
[----:B------:R-:W-:Y:S01]  /*32a0*/  UMOV UR17, 0x80000020 ;  /* 0x8000002000117882 */ /* 0x000fe20000000000 */
[----:B------:R-:W-:Y:S01]  /*32b0*/  UMOV UR19, 0x80000020 ;  /* 0x8000002000137882 */ /* 0x000fe20000000000 */
[----:B------:R-:W-:Y:S02]  /*32c0*/  UIADD3 UR6, UR6, 0x2, URZ ;  /* 0x0000000206067890 */ /* 0x000fe4000fffe03f */
[----:B------:R-:W-:-:S02]  /*32d0*/  UMOV UR16, UR7 ;  /* 0x0000000700107c82 */ /* 0x000fc40008000000 */
[----:B------:R-:W-:Y:S02]  /*32e0*/  UMOV UR18, UR8 ;  /* 0x0000000800127c82 */ /* 0x000fe40008000000 */
[----:B------:R-:W-:Y:S01]  /*32f0*/  QGMMA.64x128x32.F32.E4M3.E4M3 R88, gdesc[UR16], R88, UP0 ;  /* 0x01e00000105879f3 */ /* 0x000fe2000bf00858 */
[----:B------:R-:W-:Y:S01]  /*3300*/  UIADD3 UR16, UR7, 0x200, URZ ;  /* 0x0000020007107890 */ /* 0x000fe2000fffe03f */
[----:B------:R-:W-:-:S10]  /*3310*/  UMOV UR17, 0x80000020 ;  /* 0x8000002000117882 */ /* 0x000fd40000000000 */
[----:B------:R-:W-:Y:S01]  /*3320*/  QGMMA.64x128x32.F32.E4M3.E4M3 R24, gdesc[UR16], R24, UP0 ;  /* 0x01e00000101879f3 */ /* 0x000fe2000bf00818 */
[----:B------:R-:W-:Y:S02]  /*3330*/  UIADD3 UR16, UR7, 0x2, URZ ;  /* 0x0000000207107890 */ /* 0x000fe4000fffe03f */
[----:B------:R-:W-:Y:S01]  /*3340*/  UIADD3 UR18, UR8, 0x2, URZ ;  /* 0x0000000208127890 */ /* 0x000fe2000fffe03f */
[----:B------:R-:W-:Y:S01]  /*3350*/  UMOV UR17, 0x80000020 ;  /* 0x8000002000117882 */ /* 0x000fe20000000000 */
[----:B------:R-:W-:Y:S01]  /*3360*/  UMOV UR19, 0x80000020 ;  /* 0x8000002000137882 */ /* 0x000fe20000000000 */
[----:B------:R-:W-:-:S06]  /*3370*/  UISETP.NE.AND UP0, UPT, UR6, UR25, UPT ;  /* 0x000000190600728c */ /* 0x000fcc000bf05270 */
[----:B------:R-:W-:Y:S01]  /*3380*/  QGMMA.64x128x32.F32.E4M3.E4M3 R88, gdesc[UR16], R88 ;  /* 0x01e00000105879f3 */ /* 0x000fe20008700858 */
[----:B------:R-:W-:Y:S01]  /*3390*/  UIADD3 UR16, UR7, 0x202, URZ ;  /* 0x0000020207107890 */ /* 0x000fe2000fffe03f */
[----:B------:R-:W-:Y:S01]  /*33a0*/  UMOV UR17, 0x80000020 ;  /* 0x8000002000117882 */ /* 0x000fe20000000000 */
[----:B------:R-:W-:-:S06]  /*33b0*/  USEL UR7, URZ, 0x1, UP0 ;  /* 0x000000013f077887 */ /* 0x000fcc0008000000 */
[----:B------:R-:W-:-:S03]  /*33c0*/  ISETP.NE.AND P0, PT, RZ, UR7, PT ;  /* 0x00000007ff007c0c */ /* 0x000fc6000bf05270 */
[----:B------:R-:W-:Y:S03]  /*33d0*/  QGMMA.64x128x32.F32.E4M3.E4M3 R24, gdesc[UR16], R24, gsb0 ;  /* 0x01e00000101879f3 */ /* 0x000fe60008000818 */
[----:B------:R-:W-:-:S07]  /*33e0*/  WARPGROUP.DEPBAR.LE gsb0, 0x1 ;  /* 0x00008000000079c5 */ /* 0x000fce0000010100 */
[----:B------:R-:W-:Y:S05]  /*33f0*/  @!P0 BRA `(.L_x_29) ;  /* 0x0000000c00808947 */ /* 0x000fea0003800000 */
[----:B------:R-:W-:Y:S02]  /*3400*/  WARPGROUP.DEPBAR.LE gsb0, 0x0 ;  /* 0x00008000000079c5 */ /* 0x000fe40000010000 */
[----:B------:R-:W-:-:S01]  /*3410*/  FADD R226, R88, R226 ;  /* 0x000000e258e27221 */ /* 0x000fc20000000000 */
[----:B------:R-:W-:Y:S01]  /*3420*/  FADD R225, R89, R225 ;  /* 0x000000e159e17221 */ /* 0x000fe20000000000 */
[----:B------:R1:W-:Y:S01]  /*3430*/  STL [R1+0x90], R227 ;  /* 0x000090e301007387 */ /* 0x0003e20000100800 */
[----:B------:R-:W-:-:S01]  /*3440*/  FADD R224, R90, R224 ;  /* 0x000000e05ae07221 */ /* 0x000fc20000000000 */
[----:B------:R-:W-:Y:S01]  /*3450*/  FADD R223, R91, R223 ;  /* 0x000000df5bdf7221 */ /* 0x000fe20000000000 */
[----:B------:R-:W-:-:S01]  /*3460*/  FADD R222, R92, R222 ;  /* 0x000000de5cde7221 */ /* 0x000fc20000000000 */
[----:B------:R-:W-:Y:S01]  /*3470*/  FADD R221, R93, R221 ;  /* 0x000000dd5ddd7221 */ /* 0x000fe20000000000 */
[----:B-1----:R-:W2:Y:S04]  /*3480*/  LDL.LU R227, [R1+0x30] ;  /* 0x0000300001e37983 */ /* 0x002ea80000300800 */
[----:B------:R1:W-:Y:S01]  /*3490*/  STL [R1+0x94], R226 ;  /* 0x000094e201007387 */ /* 0x0003e20000100800 */
[----:B------:R-:W-:-:S01]  /*34a0*/  FADD R220, R94, R220 ;  /* 0x000000dc5edc7221 */ /* 0x000fc20000000000 */
[----:B------:R-:W-:-:S02]  /*34b0*/  FADD R219, R95, R219 ;  /* 0x000000db5fdb7221 */ /* 0x000fc40000000000 */
[----:B-1----:R-:W3:Y:S04]  /*34c0*/  LDL.LU R226, [R1+0x2c] ;  /* 0x00002c0001e27983 */ /* 0x002ee80000300800 */
[----:B------:R1:W-:Y:S01]  /*34d0*/  STL [R1+0x98], R225 ;  /* 0x000098e101007387 */ /* 0x0003e20000100800 */
[----:B------:R-:W-:-:S03]  /*34e0*/  FADD R218, R96, R218 ;  /* 0x000000da60da7221 */ /* 0x000fc60000000000 */
[----:B-1----:R-:W4:Y:S04]  /*34f0*/  LDL.LU R225, [R1+0x28] ;  /* 0x0000280001e17983 */ /* 0x002f280000300800 */
        /* <DEDUP_REMOVED lines=9> */
[----:B------:R1:W-:Y:S04]  /*3590*/  STL [R1+0xa8], R221 ;  /* 0x0000a8dd01007387 */ /* 0x0003e80000100800 */
        /* <DEDUP_REMOVED lines=12> */
[----:B-1----:R-:W4:Y:S01]  /*3660*/  LDL.LU R215, [R1] ;  /* 0x0000000001d77983 */ /* 0x002f220000300800 */
[----:B------:R-:W-:-:S01]  /*3670*/  FADD R214, R100, R214 ;  /* 0x000000d664d67221 */ /* 0x000fc20000000000 */
[----:B------:R-:W-:Y:S01]  /*3680*/  FADD R213, R101, R213 ;  /* 0x000000d565d57221 */ /* 0x000fe20000000000 */
[----:B------:R-:W-:-:S01]  /*3690*/  FADD R212, R102, R212 ;  /* 0x000000d466d47221 */ /* 0x000fc20000000000 */
[----:B------:R-:W-:Y:S01]  /*36a0*/  FADD R211, R103, R211 ;  /* 0x000000d367d37221 */ /* 0x000fe20000000000 */
[----:B------:R-:W-:-:S01]  /*36b0*/  FADD R210, R104, R210 ;  /* 0x000000d268d27221 */ /* 0x000fc20000000000 */
[----:B------:R-:W-:Y:S01]  /*36c0*/  STL [R1+0xc4], R214 ;  /* 0x0000c4d601007387 */ /* 0x000fe20000100800 */
        /* <DEDUP_REMOVED lines=11> */
[----:B------:R1:W-:Y:S01]  /*3780*/  STL [R1+0xd0], R211 ;  /* 0x0000d0d301007387 */ /* 0x0003e20000100800 */
[----:B------:R-:W-:-:S01]  /*3790*/  FADD R200, R114, R200 ;  /* 0x000000c872c87221 */ /* 0x000fc20000000000 */
[----:B------:R-:W-:Y:S01]  /*37a0*/  FADD R199, R115, R199 ;  /* 0x000000c773c77221 */ /* 0x000fe20000000000 */
        /* <DEDUP_REMOVED lines=69> */
[----:B-----5:R-:W-:Y:S01]  /*3c00*/  FADD R0, R57, R0 ;  /* 0x0000000039007221 */ /* 0x020fe20000000000 */
[----:B--2---:R-:W-:-:S01]  /*3c10*/  FADD R227, R70, R227 ;  /* 0x000000e346e37221 */ /* 0x004fc20000000000 */
[----:B---3--:R-:W-:Y:S01]  /*3c20*/  FADD R226, R69, R226 ;  /* 0x000000e245e27221 */ /* 0x008fe20000000000 */
[----:B----4-:R-:W-:-:S01]  /*3c30*/  FADD R225, R68, R225 ;  /* 0x000000e144e17221 */ /* 0x010fc20000000000 */
        /* <DEDUP_REMOVED lines=9> */
[----:B------:R-:W-:-:S05]  /*3cd0*/  FADD R215, R58, R215 ;  /* 0x000000d73ad77221 */ /* 0x000fca0000000000 */
[----:B------:R2:W-:Y:S04]  /*3ce0*/  STL [R1], R215 ;  /* 0x000000d701007387 */ /* 0x0005e80000100800 */
[----:B------:R3:W-:Y:S04]  /*3cf0*/  STL [R1+0x4], R216 ;  /* 0x000004d801007387 */ /* 0x0007e80000100800 */
        /* <DEDUP_REMOVED lines=8> */
[----:B-1----:R-:W4:Y:S04]  /*3d80*/  LDL.LU R211, [R1+0x34] ;  /* 0x0000340001d37983 */ /* 0x002f280000300800 */
[----:B------:R1:W-:Y:S04]  /*3d90*/  STL [R1+0x28], R225 ;  /* 0x000028e101007387 */ /* 0x0003e80000100800 */
[----:B------:R-:W4:Y:S04]  /*3da0*/  LDL.LU R212, [R1+0x38] ;  /* 0x0000380001d47983 */ /* 0x000f280000300800 */
[----:B------:R1:W-:Y:S04]  /*3db0*/  STL [R1+0x2c], R226 ;  /* 0x00002ce201007387 */ /* 0x0003e80000100800 */
[----:B------:R-:W4:Y:S04]  /*3dc0*/  LDL.LU R213, [R1+0x3c] ;  /* 0x00003c0001d57983 */ /* 0x000f280000300800 */
[----:B------:R1:W-:Y:S04]  /*3dd0*/  STL [R1+0x30], R227 ;  /* 0x000030e301007387 */ /* 0x0003e80000100800 */
[----:B------:R-:W4:Y:S04]  /*3de0*/  LDL.LU R214, [R1+0x40] ;  /* 0x0000400001d67983 */ /* 0x000f280000300800 */
[----:B--2---:R-:W2:Y:S04]  /*3df0*/  LDL.LU R215, [R1+0x44] ;  /* 0x0000440001d77983 */ /* 0x004ea80000300800 */
[----:B---3--:R-:W3:Y:S04]  /*3e00*/  LDL.LU R216, [R1+0x48] ;  /* 0x0000480001d87983 */ /* 0x008ee80000300800 */
[----:B----4-:R-:W4:Y:S04]  /*3e10*/  LDL.LU R217, [R1+0x4c] ;  /* 0x00004c0001d97983 */ /* 0x010f280000300800 */
[----:B0-----:R-:W4:Y:S04]  /*3e20*/  LDL.LU R218, [R1+0x50] ;  /* 0x0000500001da7983 */ /* 0x001f280000300800 */
[----:B------:R-:W4:Y:S04]  /*3e30*/  LDL.LU R219, [R1+0x54] ;  /* 0x0000540001db7983 */ /* 0x000f280000300800 */
[----:B------:R-:W4:Y:S04]  /*3e40*/  LDL.LU R220, [R1+0x58] ;  /* 0x0000580001dc7983 */ /* 0x000f280000300800 */
[----:B------:R-:W4:Y:S04]  /*3e50*/  LDL.LU R221, [R1+0x5c] ;  /* 0x00005c0001dd7983 */ /* 0x000f280000300800 */
[----:B------:R-:W4:Y:S04]  /*3e60*/  LDL.LU R222, [R1+0x60] ;  /* 0x0000600001de7983 */ /* 0x000f280000300800 */
[----:B------:R-:W4:Y:S04]  /*3e70*/  LDL.LU R223, [R1+0x64] ;  /* 0x0000640001df7983 */ /* 0x000f280000300800 */
[----:B------:R-:W4:Y:S04]  /*3e80*/  LDL.LU R224, [R1+0x68] ;  /* 0x0000680001e07983 */ /* 0x000f280000300800 */
[----:B-1----:R-:W4:Y:S04]  /*3e90*/  LDL.LU R225, [R1+0x6c] ;  /* 0x00006c0001e17983 */ /* 0x002f280000300800 */
[----:B------:R-:W4:Y:S04]  /*3ea0*/  LDL.LU R226, [R1+0x70] ;  /* 0x0000700001e27983 */ /* 0x000f280000300800 */
[----:B------:R-:W4:Y:S01]  /*3eb0*/  LDL.LU R227, [R1+0x74] ;  /* 0x0000740001e37983 */ /* 0x000f220000300800 */
[----:B------:R-:W-:-:S05]  /*3ec0*/  FADD R211, R71, R211 ;  /* 0x000000d347d37221 */ /* 0x000fca0000000000 */
[----:B------:R0:W-:Y:S01]  /*3ed0*/  STL [R1+0x34], R211 ;  /* 0x000034d301007387 */ /* 0x0001e20000100800 */
[----:B------:R-:W-:-:S03]  /*3ee0*/  FADD R212, R72, R212 ;  /* 0x000000d448d47221 */ /* 0x000fc60000000000 */
[----:B0-----:R1:W5:Y:S01]  /*3ef0*/  LDL.LU R211, [R1+0xd0] ;  /* 0x0000d00001d37983 */ /* 0x0013620000300800 */
[----:B------:R-:W-:-:S03]  /*3f00*/  FADD R213, R73, R213 ;  /* 0x000000d549d57221 */ /* 0x000fc60000000000 */
[----:B------:R0:W-:Y:S01]  /*3f10*/  STL [R1+0x38], R212 ;  /* 0x000038d401007387 */ /* 0x0001e20000100800 */
[----:B------:R-:W-:-:S01]  /*3f20*/  FADD R214, R74, R214 ;  /* 0x000000d64ad67221 */ /* 0x000fc20000000000 */
[----:B--2---:R-:W-:Y:S02]  /*3f30*/  FADD R215, R75, R215 ;  /* 0x000000d74bd77221 */ /* 0x004fe40000000000 */
[----:B0-----:R1:W5:Y:S01]  /*3f40*/  LDL.LU R212, [R1+0xcc] ;  /* 0x0000cc0001d47983 */ /* 0x0013620000300800 */
[----:B---3--:R-:W-:-:S03]  /*3f50*/  FADD R216, R76, R216 ;  /* 0x000000d84cd87221 */ /* 0x008fc60000000000 */
[----:B------:R0:W-:Y:S01]  /*3f60*/  STL [R1+0x3c], R213 ;  /* 0x00003cd501007387 */ /* 0x0001e20000100800 */
[----:B----4-:R-:W-:-:S03]  /*3f70*/  FADD R217, R77, R217 ;  /* 0x000000d94dd97221 */ /* 0x010fc60000000000 */
[----:B0-----:R1:W5:Y:S01]  /*3f80*/  LDL.LU R213, [R1+0xc8] ;  /* 0x0000c80001d57983 */ /* 0x0013620000300800 */
[----:B------:R-:W-:-:S03]  /*3f90*/  FADD R218, R78, R218 ;  /* 0x000000da4eda7221 */ /* 0x000fc60000000000 */
[----:B------:R0:W-:Y:S01]  /*3fa0*/  STL [R1+0x40], R214 ;  /* 0x000040d601007387 */ /* 0x0001e20000100800 */
[----:B------:R-:W-:-:S01]  /*3fb0*/  FADD R219, R79, R219 ;  /* 0x000000db4fdb7221 */ /* 0x000fc20000000000 */
[----:B------:R-:W-:Y:S02]  /*3fc0*/  FADD R220, R80, R220 ;  /* 0x000000dc50dc7221 */ /* 0x000fe40000000000 */
[----:B0-----:R1:W5:Y:S04]  /*3fd0*/  LDL.LU R214, [R1+0xc4] ;  /* 0x0000c40001d67983 */ /* 0x0013680000300800 */
[----:B------:R0:W-:Y:S01]  /*3fe0*/  STL [R1+0x44], R215 ;  /* 0x000044d701007387 */ /* 0x0001e20000100800 */
[----:B------:R-:W-:-:S01]  /*3ff0*/  FADD R221, R81, R221 ;  /* 0x000000dd51dd7221 */ /* 0x000fc20000000000 */
[----:B------:R-:W-:-:S02]  /*4000*/  FADD R222, R82, R222 ;  /* 0x000000de52de7221 */ /* 0x000fc40000000000 */
[----:B0-----:R1:W5:Y:S04]  /*4010*/  LDL.LU R215, [R1+0xc0] ;  /* 0x0000c00001d77983 */ /* 0x0013680000300800 */
[----:B------:R0:W-:Y:S01]  /*4020*/  STL [R1+0x48], R216 ;  /* 0x000048d801007387 */ /* 0x0001e20000100800 */
[----:B------:R-:W-:-:S03]  /*4030*/  FADD R223, R83, R223 ;  /* 0x000000df53df7221 */ /* 0x000fc60000000000 */
        /* <DEDUP_REMOVED lines=13> */
[----:B------:R0:W-:Y:S04]  /*4110*/  STL [R1+0x5c], R221 ;  /* 0x00005cdd01007387 */ /* 0x0001e80000100800 */
        /* <DEDUP_REMOVED lines=12> */
[----:B0-----:R1:W5:Y:S01]  /*41e0*/  LDL.LU R227, [R1+0x90] ;  /* 0x0000900001e37983 */ /* 0x0013620000300800 */
[----:B------:R-:W-:-:S05]  /*41f0*/  UMOV UR6, URZ ;  /* 0x0000003f00067c82 */ /* 0x000fca0008000000 */
.L_x_29:
[----:B------:R-:W-:Y:S05]  /*4200*/  @!P1 BRA `(.L_x_30) ;  /* 0x0000000000049947 */ /* 0x000fea0003800000 */
[----:B------:R-:W-:Y:S01]  /*4210*/  BPT.TRAP 0x1 ;  /* 0x000000040000795c */ /* 0x000fe20000300000 */
.L_x_30:
[----:B------:R2:W-:Y:S04]  /*4220*/  STL [R1+0x94], R2 ;  /* 0x0000940201007387 */ /* 0x0005e80000100800 */
[----:B--2---:R-:W2:Y:S04]  /*4230*/  LDL R2, [R1+0x78] ;  /* 0x0000780001027983 */ /* 0x004ea80000100800 */
[----:B-----5:R3:W-:Y:S04]  /*4240*/  STL [R1+0x90], R0 ;  /* 0x0000900001007387 */ /* 0x0207e80000100800 */
[----:B---3--:R-:W3:Y:S01]  /*4250*/  LDL R0, [R1+0x7c] ;  /* 0x00007c0001007983 */ /* 0x008ee20000100800 */
[----:B0-----:R-:W-:Y:S01]  /*4260*/  IMAD.U32 R229, RZ, RZ, UR24 ;  /* 0x00000018ffe57e24 */ /* 0x001fe2000f8e00ff */
[----:B--2---:R-:W-:-:S02]  /*4270*/  ISETP.NE.AND P0, PT, R2, RZ, PT ;  /* 0x000000ff0200720c */ /* 0x004fc40003f05270 */
[----:B------:R0:W5:Y:S11]  /*4280*/  LDL.LU R2, [R1+0x94] ;  /* 0x0000940001027983 */ /* 0x0001760000300800 */
[----:B------:R-:W-:-:S05]  /*4290*/  @P0 LEA R229, R229, UR10, 0x3 ;  /* 0x0000000ae5e50c11 */ /* 0x000fca000f8e18ff */
[----:B------:R-:W-:-:S05]  /*42a0*/  @P0 VIADD R229, R229, 0x48 ;  /* 0x00000048e5e50836 */ /* 0x000fca0000000000 */
[----:B---3--:R-:W-:Y:S02]  /*42b0*/  @P0 PRMT R229, R0, 0x654, R229 ;  /* 0x0000065400e50816 */ /* 0x008fe400000000e5 */
[----:B------:R0:W5:Y:S01]  /*42c0*/  LDL.LU R0, [R1+0x90] ;  /* 0x0000900001007983 */ /* 0x0001620000300800 */
[----:B------:R-:W-:Y:S01]  /*42d0*/  UISETP.GT.U32.AND UP0, UPT, UR13, 0x1, UPT ;  /* 0x000000010d00788c */ /* 0x000fe2000bf04070 */
[----:B------:R0:W-:Y:S05]  /*42e0*/  @P0 SYNCS.ARRIVE.TRANS64.RED.A1T0 RZ, [R229+URZ], RZ ;  /* 0x000000ffe5ff09a7 */ /* 0x0001ea000810043f */
[----:B------:R-:W-:-:S13]  /*42f0*/  PLOP3.LUT P0, PT, PT, PT, UP0, 0x80, 0x0 ;  /* 0x000000000000781c */ /* 0x000fda0003f0f008 */
[----:B0-----:R-:W-:Y:S05]  /*4300*/  @P0 BRA `(.L_x_31) ;  /* 0x0000000000040947 */ /* 0x001fea0003800000 */
[----:B------:R-:W-:Y:S01]  /*4310*/  BPT.TRAP 0x1 ;  /* 0x000000040000795c */ /* 0x000fe20000300000 */
.L_x_31:
[----:B------:R-:W-:Y:S01]  /*4320*/  UIADD3 UR12, UR12, 0x1, URZ ;  /* 0x000000010c0c7890 */ /* 0x000fe2000fffe03f */
[C---:B------:R-:W-:Y:S01]  /*4330*/  ISETP.GT.AND P0, PT, R228.reuse, 0x1, PT ;  /* 0x00000001e400780c */ /* 0x040fe20003f04270 */
[----:B------:R-:W-:Y:S01]  /*4340*/  UIADD3 UR24, UR24, 0x1, URZ ;  /* 0x0000000118187890 */ /* 0x000fe2000fffe03f */
[----:B------:R-:W-:Y:S01]  /*4350*/  VIADD R228, R228, 0xffffffff ;  /* 0xffffffffe4e47836 */ /* 0x000fe20000000000 */
[----:B------:R-:W-:Y:S02]  /*4360*/  UISETP.NE.AND UP0, UPT, UR12, 0x9, UPT ;  /* 0x000000090c00788c */ /* 0x000fe4000bf05270 */
[----:B------:R-:W-:Y:S02]  /*4370*/  UISETP.NE.AND UP1, UPT, UR24, 0x9, UPT ;  /* 0x000000091800788c */ /* 0x000fe4000bf25270 */
[----:B------:R-:W-:Y:S02]  /*4380*/  USEL UR8, URZ, 0x1, UP0 ;  /* 0x000000013f087887 */ /* 0x000fe40008000000 */
[----:B------:R-:W-:-:S02]  /*4390*/  USEL UR12, UR12, URZ, UP0 ;  /* 0x0000003f0c0c7287 */ /* 0x000fc40008000000 */
[----:B------:R-:W-:Y:S02]  /*43a0*/  USEL UR24, UR24, URZ, UP1 ;  /* 0x0000003f18187287 */ /* 0x000fe40008800000 */
[----:B------:R-:W-:Y:S01]  /*43b0*/  LOP3.LUT R227, R227, UR8, RZ, 0x3c, !PT ;  /* 0x00000008e3e37c12 */ /* 0x000fe2000f8e3cff */
[----:B------:R-:W-:Y:S01]  /*43c0*/  UMOV UR8, 0x1 ;  /* 0x0000000100087882 */ /* 0x000fe20000000000 */
[----:B------:R-:W-:Y:S08]  /*43d0*/  @P0 BRA `(.L_x_32) ;  /* 0xffffffec00480947 */ /* 0x000ff0000383ffff */
.L_x_24:
[----:B------:R-:W-:-:S04]  /*43e0*/  UISETP.NE.AND UP0, UPT, UR6, URZ, UPT ;  /* 0x0000003f0600728c */ /* 0x000fc8000bf05270 */
[----:B------:R-:W-:-:S06]  /*43f0*/  USEL UR6, URZ, 0x1, !UP0 ;  /* 0x000000013f067887 */ /* 0x000fcc000c000000 */
[----:B------:R-:W-:-:S13]  /*4400*/  ISETP.NE.AND P0, PT, RZ, UR6, PT ;  /* 0x00000006ff007c0c */ /* 0x000fda000bf05270 */
[----:B------:R-:W-:Y:S05]  /*4410*/  @!P0 BRA `(.L_x_33) ;  /* 0x0000000c00dc8947 */ /* 0x000fea0003800000 */
[----:B------:R-:W2:Y:S04]  /*4420*/  LDL.LU R227, [R1+0x74] ;  /* 0x0000740001e37983 */ /* 0x000ea80000300800 */
[----:B--2---:R0:W-:Y:S04]  /*4430*/  STL [R1+0x90], R227 ;  /* 0x000090e301007387 */ /* 0x0041e80000100800 */
[----:B0-----:R-:W2:Y:S04]  /*4440*/  LDL.LU R227, [R1+0x70] ;  /* 0x0000700001e37983 */ /* 0x001ea80000300800 */
        /* <DEDUP_REMOVED lines=55> */
[----:B0-----:R-:W2:Y:S01]  /*47c0*/  LDL.LU R227, [R1] ;  /* 0x0000000001e37983 */ /* 0x001ea20000300800 */
[----:B------:R-:W-:-:S02]  /*47d0*/  WARPGROUP.DEPBAR.LE gsb0, 0x0 ;  /* 0x00008000000079c5 */ /* 0x000fc40000010000 */
[----:B------:R-:W-:Y:S01]  /*47e0*/  FADD R226, R88, R226 ;  /* 0x000000e258e27221 */ /* 0x000fe20000000000 */
        /* <DEDUP_REMOVED lines=95> */
[----:B-----5:R-:W-:Y:S01]  /*4de0*/  FADD R2, R56, R2 ;  /* 0x0000000238027221 */ /* 0x020fe20000000000 */
[----:B------:R-:W-:Y:S01]  /*4df0*/  FADD R0, R57, R0 ;  /* 0x0000000039007221 */ /* 0x000fe20000000000 */
[----:B--2---:R-:W-:-:S05]  /*4e00*/  FADD R227, R58, R227 ;  /* 0x000000e33ae37221 */ /* 0x004fca0000000000 */
[----:B------:R0:W-:Y:S04]  /*4e10*/  STL [R1], R227 ;  /* 0x000000e301007387 */ /* 0x0001e80000100800 */
[----:B0-----:R-:W2:Y:S02]  /*4e20*/  LDL.LU R227, [R1+0x100] ;  /* 0x0001000001e37983 */ /* 0x001ea40000300800 */
[----:B--2---:R-:W-:-:S05]  /*4e30*/  FADD R227, R59, R227 ;  /* 0x000000e33be37221 */ /* 0x004fca0000000000 */
[----:B------:R0:W-:Y:S04]  /*4e40*/  STL [R1+0x4], R227 ;  /* 0x000004e301007387 */ /* 0x0001e80000100800 */
        /* <DEDUP_REMOVED lines=83> */
[----:B------:R0:W-:Y:S02]  /*5380*/  STL [R1+0x74], R227 ;  /* 0x000074e301007387 */ /* 0x0001e40000100800 */
.L_x_33:
[----:B------:R-:W-:Y:S02]  /*5390*/  WARPGROUP.DEPBAR.LE gsb0, 0x0 ;  /* 0x00008000000079c5 */ /* 0x000fe40000010000 */
[----:B------:R-:W2:Y:S02]  /*53a0*/  LDC R24, c[0x0][0x28c] ;  /* 0x0000a300ff187b82 */ /* 0x000ea40000000800 */
[----:B--2---:R-:W-:-:S13]  /*53b0*/  ISETP.GE.AND P0, PT, R24, 0x1, PT ;  /* 0x000000011800780c */ /* 0x004fda0003f06270 */
[----:B------:R-:W-:Y:S05]  /*53c0*/  @!P0 BRA `(.L_x_34) ;  /* 0x0000000000648947 */ /* 0x000fea0003800000 */
[----:B------:R-:W-:-:S06]  /*53d0*/  UISETP.NE.AND UP0, UPT, UR23, 0x3, UPT ;  /* 0x000000031700788c */ /* 0x000fcc000bf05270 */
[----:B------:R-:W-:-:S13]  /*53e0*/  PLOP3.LUT P0, PT, PT, PT, UP0, 0x80, 0x0 ;  /* 0x000000000000781c */ /* 0x000fda0003f0f008 */
[----:B------:R-:W-:Y:S05]  /*53f0*/  @!P0 BRA `(.L_x_35) ;  /* 0x0000000000048947 */ /* 0x000fea0003800000 */
[----:B------:R-:W-:Y:S01]  /*5400*/  BPT.TRAP 0x1 ;  /* 0x000000040000795c */ /* 0x000fe20000300000 */
.L_x_35:
[----:B0-----:R-:W2:Y:S01]  /*5410*/  LDL R227, [R1+0x78] ;  /* 0x0000780001e37983 */ /* 0x001ea20000100800 */
[----:B------:R-:W-:Y:S01]  /*5420*/  BSSY B0, `(.L_x_36) ;  /* 0x000000f000007945 */ /* 0x000fe20003800000 */
[----:B--2---:R-:W-:-:S13]  /*5430*/  ISETP.NE.AND P0, PT, R227, RZ, PT ;  /* 0x000000ffe300720c */ /* 0x004fda0003f05270 */
[----:B------:R-:W-:Y:S05]  /*5440*/  @!P0 BRA `(.L_x_37) ;  /* 0x0000000000308947 */ /* 0x000fea0003800000 */
[----:B------:R-:W2:Y:S01]  /*5450*/  LDL R227, [R1+0x7c] ;  /* 0x00007c0001e37983 */ /* 0x000ea20000100800 */
[----:B------:R-:W-:-:S04]  /*5460*/  UISETP.LT.AND UP0, UPT, UR9, 0x1, UPT ;  /* 0x000000010900788c */ /* 0x000fc8000bf01270 */
[----:B------:R-:W-:-:S04]  /*5470*/  USEL UR8, UR9, 0x1, UP0 ;  /* 0x0000000109087887 */ /* 0x000fc80008000000 */
[----:B------:R-:W-:-:S04]  /*5480*/  UIADD3 UR8, UR5, UR9, -UR8 ;  /* 0x0000000905087290 */ /* 0x000fc8000fffe808 */
[----:B------:R-:W-:-:S04]  /*5490*/  UIMAD.WIDE.U32 UR6, UR8, 0x38e38e39, URZ ;  /* 0x38e38e39080678a5 */ /* 0x000fc8000f8e003f */
[----:B------:R-:W-:-:S04]  /*54a0*/  USHF.R.U32.HI UR6, URZ, 0x1, UR7 ;  /* 0x000000013f067899 */ /* 0x000fc80008011607 */
[----:B------:R-:W-:-:S04]  /*54b0*/  UIMAD UR8, UR6, -0x9, UR8 ;  /* 0xfffffff7060878a4 */ /* 0x000fc8000f8e0208 */
[----:B------:R-:W-:-:S04]  /*54c0*/  ULEA UR8, UR8, UR10, 0x3 ;  /* 0x0000000a08087291 */ /* 0x000fc8000f8e183f */
[----:B------:R-:W-:-:S06]  /*54d0*/  UIADD3 UR8, UR8, 0x48, URZ ;  /* 0x0000004808087890 */ /* 0x000fcc000fffe03f */
[----:B------:R-:W-:-:S05]  /*54e0*/  IMAD.U32 R24, RZ, RZ, UR8 ;  /* 0x00000008ff187e24 */ /* 0x000fca000f8e00ff */
[----:B--2---:R-:W-:-:S04]  /*54f0*/  PRMT R24, R227, 0x654, R24 ;  /* 0x00000654e3187816 */ /* 0x004fc80000000018 */
[----:B------:R0:W-:Y:S03]  /*5500*/  SYNCS.ARRIVE.TRANS64.RED.A1T0 RZ, [R24+URZ], RZ ;  /* 0x000000ff18ff79a7 */ /* 0x0001e6000810043f */
.L_x_37:
[----:B------:R-:W-:Y:S05]  /*5510*/  BSYNC B0 ;  /* 0x0000000000007941 */ /* 0x000fea0003800000 */
.L_x_36:
[----:B------:R-:W-:-:S06]  /*5520*/  UISETP.GT.U32.AND UP0, UPT, UR13, 0x1, UPT ;  /* 0x000000010d00788c */ /* 0x000fcc000bf04070 */
[----:B------:R-:W-:-:S13]  /*5530*/  PLOP3.LUT P0, PT, PT, PT, UP0, 0x80, 0x0 ;  /* 0x000000000000781c */ /* 0x000fda0003f0f008 */
[----:B------:R-:W-:Y:S05]  /*5540*/  @P0 BRA `(.L_x_34) ;  /* 0x0000000000040947 */ /* 0x000fea0003800000 */
[----:B------:R-:W-:Y:S01]  /*5550*/  BPT.TRAP 0x1 ;  /* 0x000000040000795c */ /* 0x000fe20000300000 */
.L_x_34:
[----:B-----5:R2:W-:Y:S01]  /*5560*/  STL [R1+0x94], R2 ;  /* 0x0000940201007387 */ /* 0x0205e20000100800 */
[----:B------:R-:W3:Y:S01]  /*5570*/  LDC R29, c[0x0][0x288] ;  /* 0x0000a200ff1d7b82 */ /* 0x000ee20000000800 */
[----:B------:R-:W-:Y:S02]  /*5580*/  UIADD3 UR10, UR9, UR5, URZ ;  /* 0x00000005090a7290 */ /* 0x000fe4000fffe03f */
[----:B------:R-:W-:Y:S01]  /*5590*/  USHF.R.S32.HI UR11, URZ, 0x1f, UR22 ;  /* 0x0000001f3f0b7899 */ /* 0x000fe20008011416 */
[----:B------:R-:W-:Y:S01]  /*55a0*/  ULDC.64 UR6, c[0x0][0x5d0] ;  /* 0x0001740000067ab9 */ /* 0x000fe20000000a00 */
[----:B------:R-:W-:Y:S01]  /*55b0*/  ULDC UR12, c[0x0][0x284] ;  /* 0x0000a100000c7ab9 */ /* 0x000fe20000000800 */
[----:B--2---:R-:W2:Y:S04]  /*55c0*/  LDL.LU R2, [R1+0x88] ;  /* 0x0000880001027983 */ /* 0x004ea80000300800 */
[----:B------:R4:W-:Y:S04]  /*55d0*/  STL [R1+0x90], R0 ;  /* 0x0000900001007387 */ /* 0x0009e80000100800 */
[----:B0-----:R-:W3:Y:S01]  /*55e0*/  LDL.LU R227, [R1+0x8c] ;  /* 0x00008c0001e37983 */ /* 0x001ee20000300800 */
[----:B----4-:R-:W0:Y:S02]  /*55f0*/  S2R R0, SR_TID.X ;  /* 0x0000000000007919 */ /* 0x010e240000002100 */
[----:B0-----:R-:W-:-:S02]  /*5600*/  SHF.R.U32.HI R24, RZ, 0x2, R0 ;  /* 0x00000002ff187819 */ /* 0x001fc40000011600 */
[----:B------:R-:W-:Y:S02]  /*5610*/  LOP3.LUT R26, R0, 0x60, RZ, 0xc0, !PT ;  /* 0x00000060001a7812 */ /* 0x000fe400078ec0ff */
[----:B------:R-:W-:Y:S02]  /*5620*/  SHF.R.U32.HI R27, RZ, 0x7, R0 ;  /* 0x00000007ff1b7819 */ /* 0x000fe40000011600 */
[----:B------:R-:W-:Y:S02]  /*5630*/  LOP3.LUT R25, R24, 0x7, RZ, 0xc0, !PT ;  /* 0x0000000718197812 */ /* 0x000fe400078ec0ff */
[----:B------:R-:W-:Y:S02]  /*5640*/  SHF.R.U32.HI R28, RZ, 0x1, R26 ;  /* 0x00000001ff1c7819 */ /* 0x000fe4000001161a */
[----:B------:R-:W-:Y:S02]  /*5650*/  LOP3.LUT R24, R27, 0x1, RZ, 0xc0, !PT ;  /* 0x000000011b187812 */ /* 0x000fe400078ec0ff */
[----:B------:R-:W-:Y:S01]  /*5660*/  IADD3 R27, RZ, -R28, -R25 ;  /* 0x8000001cff1b7210 */ /* 0x000fe20007ffe819 */
[----:B------:R-:W-:-:S02]  /*5670*/  IMAD.SHL.U32 R32, R0, 0x2, RZ ;  /* 0x0000000200207824 */ /* 0x000fc400078e00ff */
[C---:B------:R-:W-:Y:S02]  /*5680*/  IMAD.SHL.U32 R26, R24.reuse, 0x40, RZ ;  /* 0x00000040181a7824 */ /* 0x040fe400078e00ff */
[----:B------:R-:W-:Y:S01]  /*5690*/  IMAD R42, R24, -0x40, R27 ;  /* 0xffffffc0182a7824 */ /* 0x000fe200078e021b */
[----:B------:R-:W-:Y:S01]  /*56a0*/  LOP3.LUT R24, R0, 0x3, RZ, 0xc0, !PT ;  /* 0x0000000300187812 */ /* 0x000fe200078ec0ff */
[----:B--2---:R-:W-:Y:S02]  /*56b0*/  IMAD.SHL.U32 R41, R2, 0x80, RZ ;  /* 0x0000008002297824 */ /* 0x004fe400078e00ff */
[----:B------:R0:W5:Y:S04]  /*56c0*/  LDL.LU R2, [R1+0x94] ;  /* 0x0000940001027983 */ /* 0x0001680000300800 */
[----:B------:R0:W5:Y:S01]  /*56d0*/  LDL.LU R0, [R1+0x90] ;  /* 0x0000900001007983 */ /* 0x0001620000300800 */
[----:B------:R-:W-:Y:S01]  /*56e0*/  LOP3.LUT R43, R26, 0x40, R25, 0xe2, !PT ;  /* 0x000000401a2b7812 */ /* 0x000fe200078ee219 */
[----:B---3--:R-:W-:Y:S01]  /*56f0*/  IMAD.SHL.U32 R25, R227, 0x100, RZ ;  /* 0x00000100e3197824 */ /* 0x008fe200078e00ff */
[----:B------:R-:W-:Y:S01]  /*5700*/  UISETP.GT.U32.AND UP0, UPT, UR10, 0x8, UPT ;  /* 0x000000080a00788c */ /* 0x000fe2000bf04070 */
[C---:B------:R-:W-:Y:S01]  /*5710*/  ISETP.GE.AND P0, PT, R41.reuse, R29, PT ;  /* 0x0000001d2900720c */ /* 0x040fe20003f06270 */
[----:B------:R-:W-:Y:S01]  /*5720*/  UIMAD UR5, UR11, UR6, URZ ;  /* 0x000000060b0572a4 */ /* 0x000fe2000f8e023f */
[----:B------:R-:W-:Y:S01]  /*5730*/  LOP3.LUT R32, R41, 0x6, R32, 0xf8, !PT ;  /* 0x0000000629207812 */ /* 0x000fe200078ef820 */
[----:B------:R-:W-:Y:S01]  /*5740*/  UISETP.LT.U32.AND UP0, UPT, UR9, 0x9, UP0 ;  /* 0x000000090900788c */ /* 0x000fe20008701070 */
[----:B------:R-:W-:Y:S01]  /*5750*/  ISETP.GE.OR P0, PT, R25, UR12, P0 ;  /* 0x0000000c19007c0c */ /* 0x000fe20008706670 */
[----:B------:R-:W-:Y:S01]  /*5760*/  UISETP.GE.U32.AND UP1, UPT, UR9, 0x9, UPT ;  /* 0x000000090900788c */ /* 0x000fe2000bf26070 */
[----:B------:R-:W-:Y:S01]  /*5770*/  IMAD.U32 R27, RZ, RZ, UR6 ;  /* 0x00000006ff1b7e24 */ /* 0x000fe2000f8e00ff */
[----:B------:R-:W-:Y:S01]  /*5780*/  UIMAD UR8, UR22, UR7, UR5 ;  /* 0x00000007160872a4 */ /* 0x000fe2000f8e0205 */
[----:B------:R-:W-:Y:S01]  /*5790*/  SHF.R.S32.HI R33, RZ, 0x1f, R32 ;  /* 0x0000001fff217819 */ /* 0x000fe20000011420 */
[----:B------:R-:W-:-:S02]  /*57a0*/  UIMAD.WIDE.U32 UR6, UR10, 0x38e38e39, URZ ;  /* 0x38e38e390a0678a5 */ /* 0x000fc4000f8e003f */
[----:B------:R-:W-:Y:S02]  /*57b0*/  USEL UR5, URZ, 0x1, !UP0 ;  /* 0x000000013f057887 */ /* 0x000fe4000c000000 */
[----:B------:R-:W-:Y:S01]  /*57c0*/  USHF.R.U32.HI UR6, URZ, 0x1, UR7 ;  /* 0x000000013f067899 */ /* 0x000fe20008011607 */
[----:B------:R-:W-:Y:S01]  /*57d0*/  IMAD.WIDE.U32 R26, R27, UR22, R32 ;  /* 0x000000161b1a7c25 */ /* 0x000fe2000f8e0020 */
[----:B------:R-:W-:Y:S01]  /*57e0*/  ULOP3.LUT UR4, UR4, UR5, URZ, 0x3c, !UPT ;  /* 0x0000000504047292 */ /* 0x000fe2000f8e3c3f */
[----:B------:R-:W-:Y:S02]  /*57f0*/  IADD3 R42, -R25, UR12, R42 ;  /* 0x0000000c192a7c10 */ /* 0x000fe4000fffe12a */
[----:B------:R-:W-:Y:S01]  /*5800*/  IMAD.WIDE R38, R227, 0x100, RZ ;  /* 0x00000100e3267825 */ /* 0x000fe200078e02ff */
[----:B------:R-:W-:Y:S02]  /*5810*/  UIMAD UR5, UR6, -0x9, UR10 ;  /* 0xfffffff7060578a4 */ /* 0x000fe4000f8e020a */
[----:B------:R-:W-:Y:S01]  /*5820*/  @UP1 ULOP3.LUT UR4, UR4, 0x1, UR6, 0x78, !UPT ;  /* 0x0000000104041892 */ /* 0x000fe2000f8e7806 */
[----:B------:R-:W-:-:S02]  /*5830*/  IMAD R24, R24, -0x2, R29 ;  /* 0xfffffffe18187824 */ /* 0x000fc400078e021d */
[----:B------:R-:W-:Y:S01]  /*5840*/  VIADD R27, R27, UR8 ;  /* 0x000000081b1b7c36 */ /* 0x000fe20008000000 */
[----:B------:R-:W-:Y:S01]  /*5850*/  LOP3.LUT R43, R38, R43, R28, 0xfe, !PT ;  /* 0x0000002b262b7212 */ /* 0x000fe200078efe1c */
[----:B------:R-:W-:Y:S02]  /*5860*/  IMAD.IADD R41, R24, 0x1, -R41 ;  /* 0x0000000118297824 */ /* 0x000fe400078e0a29 */
[----:B------:R-:W-:Y:S01]  /*5870*/  IMAD.MOV.U32 R40, RZ, RZ, -0x1 ;  /* 0xffffffffff287424 */ /* 0x000fe200078e00ff */
[----:B0-----:R-:W-:Y:S06]  /*5880*/  @P0 BRA `(.L_x_38) ;  /* 0x0000008c00fc0947 */ /* 0x001fec0003800000 */
[----:B------:R-:W0:Y:S01]  /*5890*/  LDC.64 R28, c[0x0][0x5c8] ;  /* 0x00017200ff1c7b82 */ /* 0x000e220000000a00 */
[----:B------:R-:W-:Y:S01]  /*58a0*/  ULDC.64 UR6, c[0x0][0x5c0] ;  /* 0x0001700000067ab9 */ /* 0x000fe20000000a00 */
[----:B------:R-:W-:Y:S01]  /*58b0*/  BSSY B0, `(.L_x_38) ;  /* 0x00008fc000007945 */ /* 0x000fe20003800000 */
[-C--:B0-----:R-:W-:Y:S01]  /*58c0*/  IMAD R24, R39, R28.reuse, RZ ;  /* 0x0000001c27187224 */ /* 0x081fe200078e02ff */
[----:B------:R-:W-:Y:S01]  /*58d0*/  SHF.L.U64.HI R34, R28, 0x3, R29 ;  /* 0x000000031c227819 */ /* 0x000fe2000001021d */
[----:B------:R-:W-:-:S04]  /*58e0*/  IMAD.WIDE.U32 R26, R43, R28, R26 ;  /* 0x0000001c2b1a7225 */ /* 0x000fc800078e001a */
[----:B------:R-:W-:Y:S01]  /*58f0*/  IMAD R25, R43, R29, R24 ;  /* 0x0000001d2b197224 */ /* 0x000fe200078e0218 */
[----:B------:R-:W-:Y:S01]  /*5900*/  IADD3 R24, P3, R26, UR6, RZ ;  /* 0x000000061a187c10 */ /* 0x000fe2000ff7e0ff */
[C---:B------:R-:W-:Y:S01]  /*5910*/  IMAD.SHL.U32 R35, R28.reuse, 0x8, RZ ;  /* 0x000000081c237824 */ /* 0x040fe200078e00ff */
[----:B------:R-:W-:Y:S01]  /*5920*/  LEA R30, P2, R28, R26, 0x7 ;  /* 0x0000001a1c1e7211 */ /* 0x000fe200078438ff */
[----:B------:R-:W-:-:S03]  /*5930*/  IMAD.IADD R27, R27, 0x1, R25 ;  /* 0x000000011b1b7824 */ /* 0x000fc600078e0219 */
[----:B------:R-:W-:Y:S02]  /*5940*/  IADD3 R26, P1, P0, R26, UR6, R35 ;  /* 0x000000061a1a7c10 */ /* 0x000fe4000f83e023 */
[----:B------:R-:W-:Y:S02]  /*5950*/  IADD3.X R25, R27, UR7, RZ, P3, !PT ;  /* 0x000000071b197c10 */ /* 0x000fe40009ffe4ff */
[----:B------:R-:W-:Y:S02]  /*5960*/  FSETP.NEU.AND P3, PT, RZ, UR21, PT ;  /* 0x00000015ff007c0b */ /* 0x000fe4000bf6d000 */
[----:B------:R-:W-:Y:S02]  /*5970*/  LEA.HI.X R31, R28, R27, R29, 0x7, P2 ;  /* 0x0000001b1c1f7211 */ /* 0x000fe400010f3c1d */
[C---:B------:R-:W-:Y:S02]  /*5980*/  IADD3 R28, P2, R30.reuse, UR6, RZ ;  /* 0x000000061e1c7c10 */ /* 0x040fe4000ff5e0ff */
[----:B------:R-:W-:-:S02]  /*5990*/  IADD3 R30, P5, P6, R30, UR6, R35 ;  /* 0x000000061e1e7c10 */ /* 0x000fc4000febe023 */
[----:B------:R-:W-:Y:S02]  /*59a0*/  IADD3.X R29, R31, UR7, RZ, P2, !PT ;  /* 0x000000071f1d7c10 */ /* 0x000fe400097fe4ff */
[--C-:B------:R-:W-:Y:S02]  /*59b0*/  IADD3.X R27, R27, UR7, R34.reuse, P1, P0 ;  /* 0x000000071b1b7c10 */ /* 0x100fe40008fe0422 */
[----:B------:R-:W-:Y:S01]  /*59c0*/  IADD3.X R31, R31, UR7, R34, P5, P6 ;  /* 0x000000071f1f7c10 */ /* 0x000fe2000afec422 */
[----:B------:R-:W-:Y:S06]  /*59d0*/  @!P3 BRA `(.L_x_39) ;  /* 0x0000006c001cb947 */ /* 0x000fec0003800000 */
[----:B------:R-:W-:Y:S01]  /*59e0*/  ULDC.64 UR16, c[0x0][0x5b8] ;  /* 0x00016e0000107ab9 */ /* 0x000fe20000000a00 */
[----:B------:R-:W-:Y:S01]  /*59f0*/  ISETP.GE.AND P0, PT, R42, 0x1, PT ;  /* 0x000000012a00780c */ /* 0x000fe20003f06270 */
[----:B------:R-:W-:Y:S02]  /*5a00*/  UIMAD UR6, UR11, UR16, URZ ;  /* 0x000000100b0672a4 */ /* 0x000fe4000f8e023f */
[----:B------:R-:W-:Y:S01]  /*5a10*/  IMAD.U32 R35, RZ, RZ, UR16 ;  /* 0x00000010ff237e24 */ /* 0x000fe2000f8e00ff */
[----:B------:R-:W-:Y:S01]  /*5a20*/  BSSY B1, `(.L_x_40) ;  /* 0x0000010000017945 */ /* 0x000fe20003800000 */
[----:B------:R-:W-:Y:S01]  /*5a30*/  ISETP.LT.OR P3, PT, R41, 0x1, !P0 ;  /* 0x000000012900780c */ /* 0x000fe20004761670 */
[----:B------:R-:W-:Y:S02]  /*5a40*/  UIMAD UR6, UR22, UR17, UR6 ;  /* 0x00000011160672a4 */ /* 0x000fe4000f8e0206 */
[----:B------:R-:W-:Y:S01]  /*5a50*/  IMAD.WIDE.U32 R32, R35, UR22, R32 ;  /* 0x0000001623207c25 */ /* 0x000fe2000f8e0020 */
[----:B------:R-:W-:-:S03]  /*5a60*/  ULDC.64 UR10, c[0x0][0x5a8] ;  /* 0x00016a00000a7ab9 */ /* 0x000fc60000000a00 */
[----:B------:R-:W-:Y:S02]  /*5a70*/  IMAD.MOV.U32 R36, RZ, RZ, R32 ;  /* 0x000000ffff247224 */ /* 0x000fe400078e0020 */
[----:B------:R-:W-:Y:S01]  /*5a80*/  VIADD R37, R33, UR6 ;  /* 0x0000000621257c36 */ /* 0x000fe20008000000 */
[----:B------:R-:W-:Y:S02]  /*5a90*/  ULDC.64 UR6, c[0x0][0x5b0] ;  /* 0x00016c0000067ab9 */ /* 0x000fe40000000a00 */
[----:B------:R-:W-:Y:S02]  /*5aa0*/  IMAD R34, R39, UR6, RZ ;  /* 0x0000000627227c24 */ /* 0x000fe4000f8e02ff */
[----:B------:R-:W-:-:S04]  /*5ab0*/  IMAD.WIDE.U32 R32, R43, UR6, R36 ;  /* 0x000000062b207c25 */ /* 0x000fc8000f8e0024 */
[--C-:B------:R-:W-:Y:S01]  /*5ac0*/  IMAD R35, R43, UR7, R34.reuse ;  /* 0x000000072b237c24 */ /* 0x100fe2000f8e0222 */
[----:B------:R-:W-:Y:S02]  /*5ad0*/  IADD3 R32, P1, R32, UR10, RZ ;  /* 0x0000000a20207c10 */ /* 0x000fe4000ff3e0ff */
[----:B------:R-:W-:Y:S02]  /*5ae0*/  PRMT R34, RZ, 0x7610, R34 ;  /* 0x00007610ff227816 */ /* 0x000fe40000000022 */
[----:B------:R-:W-:Y:S01]  /*5af0*/  IADD3.X R33, R33, UR11, R35, P1, !PT ;  /* 0x0000000b21217c10 */ /* 0x000fe20008ffe423 */
[----:B------:R-:W-:Y:S08]  /*5b00*/  @P3 BRA `(.L_x_41) ;  /* 0x0000000000043947 */ /* 0x000ff00003800000 */
[----:B------:R0:W5:Y:S02]  /*5b10*/  LDG.E.U8 R34, desc[UR14][R32.64] ;  /* 0x0000000e20227981 */ /* 0x000164000c1e1100 */
.L_x_41:
[----:B------:R-:W-:Y:S05]  /*5b20*/  BSYNC B1 ;  /* 0x0000000000017941 */ /* 0x000fea0003800000 */
.L_x_40:
[----:B-----5:R-:W-:Y:S01]  /*5b30*/  LOP3.LUT R34, R34, 0xff, RZ, 0xc0, !PT ;  /* 0x000000ff22227812 */ /* 0x020fe200078ec0ff */
[----:B------:R-:W-:Y:S01]  /*5b40*/  BSSY B1, `(.L_x_42) ;  /* 0x000000b000017945 */ /* 0x000fe20003800000 */
[----:B------:R-:W-:Y:S02]  /*5b50*/  ISETP.LT.OR P2, PT, R41, 0x2, !P0 ;  /* 0x000000022900780c */ /* 0x000fe40004741670 */
[----:B------:R-:W-:-:S05]  /*5b60*/  F2FP.F16.E4M3.UNPACK_B R34, R34 ;  /* 0x00000022ff22723e */ /* 0x000fca00020006ff */
[----:B------:R-:W-:-:S05]  /*5b70*/  HADD2.F32 R34, -RZ, R34.H0_H0 ;  /* 0x20000022ff227230 */ /* 0x000fca0000004100 */
[----:B------:R-:W-:Y:S01]  /*5b80*/  FMUL R35, R34, UR21 ;  /* 0x0000001522237c20 */ /* 0x000fe20008400000 */
[----:B------:R-:W-:-:S03]  /*5b90*/  PRMT R34, RZ, 0x7610, R34 ;  /* 0x00007610ff227816 */ /* 0x000fc60000000022 */
[----:B------:R-:W-:-:S05]  /*5ba0*/  FFMA R35, R226, UR20, R35 ;  /* 0x00000014e2237c23 */ /* 0x000fca0008000023 */
[----:B------:R-:W-:-:S05]  /*5bb0*/  F2FP.SATFINITE.E4M3.F32.PACK_AB_MERGE_C R35, RZ, R35, RZ ;  /* 0x00000023ff23723e */ /* 0x000fca00048070ff */
[----:B------:R2:W-:Y:S01]  /*5bc0*/  @!P3 STG.E.U8 desc[UR14][R24.64], R35 ;  /* 0x000000231800b986 */ /* 0x0005e2000c10110e */
[----:B------:R-:W-:Y:S05]  /*5bd0*/  @P2 BRA `(.L_x_43) ;  /* 0x0000000000042947 */ /* 0x000fea0003800000 */
[----:B------:R3:W5:Y:S02]  /*5be0*/  LDG.E.U8 R34, desc[UR14][R32.64+0x1] ;  /* 0x0000010e20227981 */ /* 0x000764000c1e1100 */
.L_x_43:
[----:B------:R-:W-:Y:S05]  /*5bf0*/  BSYNC B1 ;  /* 0x0000000000017941 */ /* 0x000fea0003800000 */
.L_x_42:
[----:B-----5:R-:W-:Y:S01]  /*5c00*/  LOP3.LUT R34, R34, 0xff, RZ, 0xc0, !PT ;  /* 0x000000ff22227812 */ /* 0x020fe200078ec0ff */
[----:B------:R-:W-:Y:S01]  /*5c10*/  BSSY B1, `(.L_x_44) ;  /* 0x0000013000017945 */ /* 0x000fe20003800000 */
[----:B------:R-:W-:Y:S02]  /*5c20*/  IADD3 R45, P1, R43, 0x8, RZ ;  /* 0x000000082b2d7810 */ /* 0x000fe40007f3e0ff */
[----:B------:R-:W-:-:S03]  /*5c30*/  F2FP.F16.E4M3.UNPACK_B R34, R34 ;  /* 0x00000022ff22723e */ /* 0x000fc600020006ff */
[----:B--2---:R-:W-:Y:S01]  /*5c40*/  IMAD.X R35, RZ, RZ, R39, P1 ;  /* 0x000000ffff237224 */ /* 0x004fe200008e0627 */
[----:B------:R-:W-:Y:S01]  /*5c50*/  ISETP.GE.AND P1, PT, R42, 0x9, PT ;  /* 0x000000092a00780c */ /* 0x000fe20003f26270 */
[----:B------:R-:W-:Y:S02]  /*5c60*/  HADD2.F32 R34, -RZ, R34.H0_H0 ;  /* 0x20000022ff227230 */ /* 0x000fe40000004100 */
[----:B------:R-:W-:Y:S01]  /*5c70*/  IMAD R46, R35, UR6, RZ ;  /* 0x00000006232e7c24 */ /* 0x000fe2000f8e02ff */
[----:B------:R-:W-:Y:S02]  /*5c80*/  ISETP.LT.OR P5, PT, R41, 0x1, !P1 ;  /* 0x000000012900780c */ /* 0x000fe40004fa1670 */
[----:B------:R-:W-:Y:S01]  /*5c90*/  FMUL R44, R34, UR21 ;  /* 0x00000015222c7c20 */ /* 0x000fe20008400000 */
[----:B------:R-:W-:-:S04]  /*5ca0*/  IMAD.WIDE.U32 R34, R45, UR6, R36 ;  /* 0x000000062d227c25 */ /* 0x000fc8000f8e0024 */
[----:B------:R-:W-:Y:S01]  /*5cb0*/  FFMA R44, R225, UR20, R44 ;  /* 0x00000014e12c7c23 */ /* 0x000fe2000800002c */
[----:B------:R-:W-:Y:S01]  /*5cc0*/  IMAD R45, R45, UR7, R46 ;  /* 0x000000072d2d7c24 */ /* 0x000fe2000f8e022e */
[----:B------:R-:W-:-:S03]  /*5cd0*/  IADD3 R34, P3, R34, UR10, RZ ;  /* 0x0000000a22227c10 */ /* 0x000fc6000ff7e0ff */
[----:B------:R-:W-:Y:S02]  /*5ce0*/  F2FP.SATFINITE.E4M3.F32.PACK_AB_MERGE_C R47, RZ, R44, RZ ;  /* 0x0000002cff2f723e */ /* 0x000fe400048070ff */
[----:B------:R-:W-:Y:S02]  /*5cf0*/  IADD3.X R35, R35, UR11, R45, P3, !PT ;  /* 0x0000000b23237c10 */ /* 0x000fe40009ffe42d */
[----:B------:R-:W-:Y:S01]  /*5d00*/  PRMT R44, RZ, 0x7610, R44 ;  /* 0x00007610ff2c7816 */ /* 0x000fe2000000002c */
[----:B------:R2:W-:Y:S01]  /*5d10*/  @!P2 STG.E.U8 desc[UR14][R24.64+0x1], R47 ;  /* 0x0000012f1800a986 */ /* 0x0005e2000c10110e */
[----:B------:R-:W-:Y:S05]  /*5d20*/  @P5 BRA `(.L_x_45) ;  /* 0x0000000000045947 */ /* 0x000fea0003800000 */
[----:B------:R4:W5:Y:S02]  /*5d30*/  LDG.E.U8 R44, desc[UR14][R34.64] ;  /* 0x0000000e222c7981 */ /* 0x000964000c1e1100 */
.L_x_45:
[----:B------:R-:W-:Y:S05]  /*5d40*/  BSYNC B1 ;  /* 0x0000000000017941 */ /* 0x000fea0003800000 */
.L_x_44:
        /* <DEDUP_REMOVED lines=12> */
.L_x_47:
[----:B------:R-:W-:Y:S05]  /*5e10*/  BSYNC B1 ;  /* 0x0000000000017941 */ /* 0x000fea0003800000 */
.L_x_46:
[----:B-----5:R-:W-:Y:S01]  /*5e20*/  LOP3.LUT R44, R44, 0xff, RZ, 0xc0, !PT ;  /* 0x000000ff2c2c7812 */ /* 0x020fe200078ec0ff */
[----:B------:R-:W-:Y:S01]  /*5e30*/  BSSY B1, `(.L_x_48) ;  /* 0x000000b000017945 */ /* 0x000fe20003800000 */
[----:B------:R-:W-:Y:S02]  /*5e40*/  ISETP.LT.OR P3, PT, R41, 0x9, !P0 ;  /* 0x000000092900780c */ /* 0x000fe40004761670 */
[----:B------:R-:W-:-:S05]  /*5e50*/  F2FP.F16.E4M3.UNPACK_B R44, R44 ;  /* 0x0000002cff2c723e */ /* 0x000fca00020006ff */
[----:B------:R-:W-:-:S05]  /*5e60*/  HADD2.F32 R44, -RZ, R44.H0_H0 ;  /* 0x2000002cff2c7230 */ /* 0x000fca0000004100 */
[----:B------:R-:W-:-:S04]  /*5e70*/  FMUL R44, R44, UR21 ;  /* 0x000000152c2c7c20 */ /* 0x000fc80008400000 */
[----:B------:R-:W-:-:S05]  /*5e80*/  FFMA R44, R223, UR20, R44 ;  /* 0x00000014df2c7c23 */ /* 0x000fca000800002c */
[----:B0-----:R-:W-:Y:S02]  /*5e90*/  F2FP.SATFINITE.E4M3.F32.PACK_AB_MERGE_C R45, RZ, R44, RZ ;  /* 0x0000002cff2d723e */ /* 0x001fe400048070ff */
[----:B------:R-:W-:-:S03]  /*5ea0*/  PRMT R44, RZ, 0x7610, R44 ;  /* 0x00007610ff2c7816 */ /* 0x000fc6000000002c */
[----:B------:R0:W-:Y:S01]  /*5eb0*/  @!P2 STG.E.U8 desc[UR14][R26.64+0x1], R45 ;  /* 0x0000012d1a00a986 */ /* 0x0001e2000c10110e */
[----:B------:R-:W-:Y:S05]  /*5ec0*/  @P3 BRA `(.L_x_49) ;  /* 0x0000000000043947 */ /* 0x000fea0003800000 */
[----:B------:R0:W5:Y:S02]  /*5ed0*/  LDG.E.U8 R44, desc[UR14][R32.64+0x8] ;  /* 0x0000080e202c7981 */ /* 0x000164000c1e1100 */
.L_x_49:
[----:B------:R-:W-:Y:S05]  /*5ee0*/  BSYNC B1 ;  /* 0x0000000000017941 */ /* 0x000fea0003800000 */
.L_x_48:
[----:B-----5:R-:W-:Y:S01]  /*5ef0*/  LOP3.LUT R44, R44, 0xff, RZ, 0xc0, !PT ;  /* 0x000000ff2c2c7812 */ /* 0x020fe200078ec0ff */
[----:B------:R-:W-:Y:S01]  /*5f00*/  BSSY B1, `(.L_x_50) ;  /* 0x000000b000017945 */ /* 0x000fe20003800000 */
[----:B------:R-:W-:Y:S02]  /*5f10*/  ISETP.LT.OR P2, PT, R41, 0xa, !P0 ;  /* 0x0000000a2900780c */ /* 0x000fe40004741670 */
[----:B------:R-:W-:-:S05]  /*5f20*/  F2FP.F16.E4M3.UNPACK_B R44, R44 ;  /* 0x0000002cff2c723e */ /* 0x000fca00020006ff */
[----:B------:R-:W-:-:S05]  /*5f30*/  HADD2.F32 R44, -RZ, R44.H0_H0 ;  /* 0x2000002cff2c7230 */ /* 0x000fca0000004100 */
[----:B0-----:R-:W-:Y:S01]  /*5f40*/  FMUL R45, R44, UR21 ;  /* 0x000000152c2d7c20 */ /* 0x001fe20008400000 */
[----:B------:R-:W-:-:S03]  /*5f50*/  PRMT R44, RZ, 0x7610, R44 ;  /* 0x00007610ff2c7816 */ /* 0x000fc6000000002c */
[----:B------:R-:W-:-:S05]  /*5f60*/  FFMA R45, R222, UR20, R45 ;  /* 0x00000014de2d7c23 */ /* 0x000fca000800002d */
[----:B------:R-:W-:-:S05]  /*5f70*/  F2FP.SATFINITE.E4M3.F32.PACK_AB_MERGE_C R45, RZ, R45, RZ ;  /* 0x0000002dff2d723e */ /* 0x000fca00048070ff */
[----:B------:R0:W-:Y:S01]  /*5f80*/  @!P3 STG.E.U8 desc[UR14][R24.64+0x8], R45 ;  /* 0x0000082d1800b986 */ /* 0x0001e2000c10110e */
[----:B------:R-:W-:Y:S05]  /*5f90*/  @P2 BRA `(.L_x_51) ;  /* 0x0000000000042947 */ /* 0x000fea0003800000 */
[----:B------:R0:W5:Y:S02]  /*5fa0*/  LDG.E.U8 R44, desc[UR14][R32.64+0x9] ;  /* 0x0000090e202c7981 */ /* 0x000164000c1e1100 */
.L_x_51:
[----:B------:R-:W-:Y:S05]  /*5fb0*/  BSYNC B1 ;  /* 0x0000000000017941 */ /* 0x000fea0003800000 */
.L_x_50:
        /* <DEDUP_REMOVED lines=12> */
.L_x_53:
[----:B------:R-:W-:Y:S05]  /*6080*/  BSYNC B1 ;  /* 0x0000000000017941 */ /* 0x000fea0003800000 */
.L_x_52:
        /* <DEDUP_REMOVED lines=12> */
.L_x_55:
[----:B------:R-:W-:Y:S05]  /*6150*/  BSYNC B1 ;  /* 0x0000000000017941 */ /* 0x000fea0003800000 */
.L_x_54:
        /* <DEDUP_REMOVED lines=12> */
.L_x_57:
[----:B------:R-:W-:Y:S05]  /*6220*/  BSYNC B1 ;  /* 0x0000000000017941 */ /* 0x000fea0003800000 */
.L_x_56:
        /* <DEDUP_REMOVED lines=12> */
.L_x_59:
[----:B------:R-:W-:Y:S05]  /*62f0*/  BSYNC B1 ;  /* 0x0000000000017941 */ /* 0x000fea0003800000 */
.L_x_58:
        /* <DEDUP_REMOVED lines=12> */
.L_x_61:
[----:B------:R-:W-:Y:S05]  /*63c0*/  BSYNC B1 ;  /* 0x0000000000017941 */ /* 0x000fea0003800000 */
.L_x_60:
        /* <DEDUP_REMOVED lines=12> */
.L_x_63:
[----:B------:R-:W-:Y:S05]  /*6490*/  BSYNC B1 ;  /* 0x0000000000017941 */ /* 0x000fea0003800000 */
.L_x_62:
        /* <DEDUP_REMOVED lines=12> */
.L_x_65:
[----:B------:R-:W-:Y:S05]  /*6560*/  BSYNC B1 ;  /* 0x0000000000017941 */ /* 0x000fea0003800000 */
.L_x_64:
        /* <DEDUP_REMOVED lines=12> */
.L_x_67:
[----:B------:R-:W-:Y:S05]  /*6630*/  BSYNC B1 ;  /* 0x0000000000017941 */ /* 0x000fea0003800000 */
.L_x_66:
        /* <DEDUP_REMOVED lines=12> */
.L_x_69:
[----:B------:R-:W-:Y:S05]  /*6700*/  BSYNC B1 ;  /* 0x0000000000017941 */ /* 0x000fea0003800000 */
.L_x_68:
        /* <DEDUP_REMOVED lines=12> */
.L_x_71:
[----:B------:R-:W-:Y:S05]  /*67d0*/  BSYNC B1 ;  /* 0x0000000000017941 */ /* 0x000fea0003800000 */
.L_x_70:
        /* <DEDUP_REMOVED lines=12> */
.L_x_73:
[----:B------:R-:W-:Y:S05]  /*68a0*/  BSYNC B1 ;  /* 0x0000000000017941 */ /* 0x000fea0003800000 */
.L_x_72:
        /* <DEDUP_REMOVED lines=12> */
.L_x_75:
[----:B------:R-:W-:Y:S05]  /*6970*/  BSYNC B1 ;  /* 0x0000000000017941 */ /* 0x000fea0003800000 */
.L_x_74:
        /* <DEDUP_REMOVED lines=12> */
.L_x_77:
[----:B------:R-:W-:Y:S05]  /*6a40*/  BSYNC B1 ;  /* 0x0000000000017941 */ /* 0x000fea0003800000 */
.L_x_76:
        /* <DEDUP_REMOVED lines=12> */
.L_x_79:
[----:B------:R-:W-:Y:S05]  /*6b10*/  BSYNC B1 ;  /* 0x0000000000017941 */ /* 0x000fea0003800000 */
.L_x_78:
        /* <DEDUP_REMOVED lines=12> */
.L_x_81:
[----:B------:R-:W-:Y:S05]  /*6be0*/  BSYNC B1 ;  /* 0x0000000000017941 */ /* 0x000fea0003800000 */
.L_x_80:
        /* <DEDUP_REMOVED lines=12> */
.L_x_83:
[----:B------:R-:W-:Y:S05]  /*6cb0*/  BSYNC B1 ;  /* 0x0000000000017941 */ /* 0x000fea0003800000 */
.L_x_82:
        /* <DEDUP_REMOVED lines=12> */
.L_x_85:
[----:B------:R-:W-:Y:S05]  /*6d80*/  BSYNC B1 ;  /* 0x0000000000017941 */ /* 0x000fea0003800000 */
.L_x_84:
        /* <DEDUP_REMOVED lines=12> */
.L_x_87:
[----:B------:R-:W-:Y:S05]  /*6e50*/  BSYNC B1 ;  /* 0x0000000000017941 */ /* 0x000fea0003800000 */
.L_x_86:
        /* <DEDUP_REMOVED lines=12> */
.L_x_89:
[----:B------:R-:W-:Y:S05]  /*6f20*/  BSYNC B1 ;  /* 0x0000000000017941 */ /* 0x000fea0003800000 */
.L_x_88:
        /* <DEDUP_REMOVED lines=12> */
.L_x_91:
[----:B------:R-:W-:Y:S05]  /*6ff0*/  BSYNC B1 ;  /* 0x0000000000017941 */ /* 0x000fea0003800000 */
.L_x_90:
        /* <DEDUP_REMOVED lines=12> */
.L_x_93:
[----:B------:R-:W-:Y:S05]  /*70c0*/  BSYNC B1 ;  /* 0x0000000000017941 */ /* 0x000fea0003800000 */
.L_x_92:
        /* <DEDUP_REMOVED lines=12> */
.L_x_95:
[----:B------:R-:W-:Y:S05]  /*7190*/  BSYNC B1 ;  /* 0x0000000000017941 */ /* 0x000fea0003800000 */
.L_x_94:
        /* <DEDUP_REMOVED lines=12> */
.L_x_97:
[----:B------:R-:W-:Y:S05]  /*7260*/  BSYNC B1 ;  /* 0x0000000000017941 */ /* 0x000fea0003800000 */
.L_x_96:
        /* <DEDUP_REMOVED lines=12> */
.L_x_99:
[----:B------:R-:W-:Y:S05]  /*7330*/  BSYNC B1 ;  /* 0x0000000000017941 */ /* 0x000fea0003800000 */
.L_x_98:
        /* <DEDUP_REMOVED lines=12> */
.L_x_101:
[----:B------:R-:W-:Y:S05]  /*7400*/  BSYNC B1 ;  /* 0x0000000000017941 */ /* 0x000fea0003800000 */
.L_x_100:
        /* <DEDUP_REMOVED lines=12> */
.L_x_103:
[----:B------:R-:W-:Y:S05]  /*74d0*/  BSYNC B1 ;  /* 0x0000000000017941 */ /* 0x000fea0003800000 */
.L_x_102:
        /* <DEDUP_REMOVED lines=12> */
.L_x_105:
[----:B------:R-:W-:Y:S05]  /*75a0*/  BSYNC B1 ;  /* 0x0000000000017941 */ /* 0x000fea0003800000 */
.L_x_104:
        /* <DEDUP_REMOVED lines=12> */
.L_x_107:
[----:B------:R-:W-:Y:S05]  /*7670*/  BSYNC B1 ;  /* 0x0000000000017941 */ /* 0x000fea0003800000 */
.L_x_106:
        /* <DEDUP_REMOVED lines=12> */
.L_x_109:
[----:B------:R-:W-:Y:S05]  /*7740*/  BSYNC B1 ;  /* 0x0000000000017941 */ /* 0x000fea0003800000 */
.L_x_108:
        /* <DEDUP_REMOVED lines=12> */
.L_x_111:
[----:B------:R-:W-:Y:S05]  /*7810*/  BSYNC B1 ;  /* 0x0000000000017941 */ /* 0x000fea0003800000 */
.L_x_110:
        /* <DEDUP_REMOVED lines=12> */
.L_x_113:
[----:B------:R-:W-:Y:S05]  /*78e0*/  BSYNC B1 ;  /* 0x0000000000017941 */ /* 0x000fea0003800000 */
.L_x_112:
        /* <DEDUP_REMOVED lines=12> */
.L_x_115:
[----:B------:R-:W-:Y:S05]  /*79b0*/  BSYNC B1 ;  /* 0x0000000000017941 */ /* 0x000fea0003800000 */
.L_x_114:
        /* <DEDUP_REMOVED lines=12> */
.L_x_117:
[----:B------:R-:W-:Y:S05]  /*7a80*/  BSYNC B1 ;  /* 0x0000000000017941 */ /* 0x000fea0003800000 */
.L_x_116:
        /* <DEDUP_REMOVED lines=12> */
.L_x_119:
[----:B------:R-:W-:Y:S05]  /*7b50*/  BSYNC B1 ;  /* 0x0000000000017941 */ /* 0x000fea0003800000 */
.L_x_118:
        /* <DEDUP_REMOVED lines=12> */
.L_x_121:
[----:B------:R-:W-:Y:S05]  /*7c20*/  BSYNC B1 ;  /* 0x0000000000017941 */ /* 0x000fea0003800000 */
.L_x_120:
        /* <DEDUP_REMOVED lines=12> */
.L_x_123:
[----:B------:R-:W-:Y:S05]  /*7cf0*/  BSYNC B1 ;  /* 0x0000000000017941 */ /* 0x000fea0003800000 */
.L_x_122:
        /* <DEDUP_REMOVED lines=12> */
.L_x_125:
[----:B------:R-:W-:Y:S05]  /*7dc0*/  BSYNC B1 ;  /* 0x0000000000017941 */ /* 0x000fea0003800000 */
.L_x_124:
        /* <DEDUP_REMOVED lines=12> */
.L_x_127:
[----:B------:R-:W-:Y:S05]  /*7e90*/  BSYNC B1 ;  /* 0x0000000000017941 */ /* 0x000fea0003800000 */
.L_x_126:
        /* <DEDUP_REMOVED lines=12> */
.L_x_129:
[----:B------:R-:W-:Y:S05]  /*7f60*/  BSYNC B1 ;  /* 0x0000000000017941 */ /* 0x000fea0003800000 */
.L_x_128:
        /* <DEDUP_REMOVED lines=12> */
.L_x_131:
[----:B------:R-:W-:Y:S05]  /*8030*/  BSYNC B1 ;  /* 0x0000000000017941 */ /* 0x000fea0003800000 */
.L_x_130:
        /* <DEDUP_REMOVED lines=12> */
.L_x_133:
[----:B------:R-:W-:Y:S05]  /*8100*/  BSYNC B1 ;  /* 0x0000000000017941 */ /* 0x000fea0003800000 */
.L_x_132:
        /* <DEDUP_REMOVED lines=12> */
.L_x_135:
[----:B------:R-:W-:Y:S05]  /*81d0*/  BSYNC B1 ;  /* 0x0000000000017941 */ /* 0x000fea0003800000 */
.L_x_134:
        /* <DEDUP_REMOVED lines=12> */
.L_x_137:
[----:B------:R-:W-:Y:S05]  /*82a0*/  BSYNC B1 ;  /* 0x0000000000017941 */ /* 0x000fea0003800000 */
.L_x_136:
        /* <DEDUP_REMOVED lines=12> */
.L_x_139:
[----:B------:R-:W-:Y:S05]  /*8370*/  BSYNC B1 ;  /* 0x0000000000017941 */ /* 0x000fea0003800000 */
.L_x_138:
        /* <DEDUP_REMOVED lines=12> */
.L_x_141:
[----:B------:R-:W-:Y:S05]  /*8440*/  BSYNC B1 ;  /* 0x0000000000017941 */ /* 0x000fea0003800000 */
.L_x_140:
        /* <DEDUP_REMOVED lines=12> */
.L_x_143:
[----:B------:R-:W-:Y:S05]  /*8510*/  BSYNC B1 ;  /* 0x0000000000017941 */ /* 0x000fea0003800000 */
.L_x_142:
        /* <DEDUP_REMOVED lines=12> */
.L_x_145:
[----:B------:R-:W-:Y:S05]  /*85e0*/  BSYNC B1 ;  /* 0x0000000000017941 */ /* 0x000fea0003800000 */
.L_x_144:
        /* <DEDUP_REMOVED lines=12> */
.L_x_147:
[----:B------:R-:W-:Y:S05]  /*86b0*/  BSYNC B1 ;  /* 0x0000000000017941 */ /* 0x000fea0003800000 */
.L_x_146:
        /* <DEDUP_REMOVED lines=12> */
.L_x_149:
[----:B------:R-:W-:Y:S05]  /*8780*/  BSYNC B1 ;  /* 0x0000000000017941 */ /* 0x000fea0003800000 */
.L_x_148:
        /* <DEDUP_REMOVED lines=12> */
.L_x_151:
[----:B------:R-:W-:Y:S05]  /*8850*/  BSYNC B1 ;  /* 0x0000000000017941 */ /* 0x000fea0003800000 */
.L_x_150:
        /* <DEDUP_REMOVED lines=12> */
.L_x_153:
[----:B------:R-:W-:Y:S05]  /*8920*/  BSYNC B1 ;  /* 0x0000000000017941 */ /* 0x000fea0003800000 */
.L_x_152:
        /* <DEDUP_REMOVED lines=12> */
.L_x_155:
[----:B------:R-:W-:Y:S05]  /*89f0*/  BSYNC B1 ;  /* 0x0000000000017941 */ /* 0x000fea0003800000 */
.L_x_154:
        /* <DEDUP_REMOVED lines=12> */
.L_x_157:
[----:B------:R-:W-:Y:S05]  /*8ac0*/  BSYNC B1 ;  /* 0x0000000000017941 */ /* 0x000fea0003800000 */
.L_x_156:
        /* <DEDUP_REMOVED lines=12> */
.L_x_159:
[----:B------:R-:W-:Y:S05]  /*8b90*/  BSYNC B1 ;  /* 0x0000000000017941 */ /* 0x000fea0003800000 */
.L_x_158:
        /* <DEDUP_REMOVED lines=12> */
.L_x_161:
[----:B------:R-:W-:Y:S05]  /*8c60*/  BSYNC B1 ;  /* 0x0000000000017941 */ /* 0x000fea0003800000 */
.L_x_160:
        /* <DEDUP_REMOVED lines=12> */
.L_x_163:
[----:B------:R-:W-:Y:S05]  /*8d30*/  BSYNC B1 ;  /* 0x0000000000017941 */ /* 0x000fea0003800000 */
.L_x_162:
[----:B-----5:R-:W-:Y:S01]  /*8d40*/  LOP3.LUT R44, R44, 0xff, RZ, 0xc0, !PT ;  /* 0x000000ff2c2c7812 */ /* 0x020fe200078ec0ff */
[----:B------:R-:W-:Y:S01]  /*8d50*/  BSSY B1, `(.L_x_164) ;  /* 0x000000b000017945 */ /* 0x000fe20003800000 */
[----:B------:R-:W-:Y:S02]  /*8d60*/  ISETP.LT.OR P2, PT, R41, 0x79, !P1 ;  /* 0x000000792900780c */ /* 0x000fe40004f41670 */
[----:B------:R-:W-:Y:S02]  /*8d70*/  F2FP.F16.E4M3.UNPACK_B R44, R44 ;  /* 0x0000002cff2c723e */ /* 0x000fe400020006ff */
[----:B0--3--:R-:W-:-:S03]  /*8d80*/  PRMT R32, RZ, 0x7610, R32 ;  /* 0x00007610ff207816 */ /* 0x009fc60000000020 */
[----:B------:R-:W-:-:S05]  /*8d90*/  HADD2.F32 R44, -RZ, R44.H0_H0 ;  /* 0x2000002cff2c7230 */ /* 0x000fca0000004100 */
[----:B------:R-:W-:-:S04]  /*8da0*/  FMUL R44, R44, UR21 ;  /* 0x000000152c2c7c20 */ /* 0x000fc80008400000 */
[----:B------:R-:W-:-:S05]  /*8db0*/  FFMA R44, R165, UR20, R44 ;  /* 0x00000014a52c7c23 */ /* 0x000fca000800002c */
[----:B------:R-:W-:-:S05]  /*8dc0*/  F2FP.SATFINITE.E4M3.F32.PACK_AB_MERGE_C R33, RZ, R44, RZ ;  /* 0x0000002cff21723e */ /* 0x000fca00048070ff */
[----:B------:R0:W-:Y:S01]  /*8dd0*/  @!P0 STG.E.U8 desc[UR14][R24.64+0x79], R33 ;  /* 0x0000792118008986 */ /* 0x0001e2000c10110e */
[----:B------:R-:W-:Y:S05]  /*8de0*/  @P2 BRA `(.L_x_165) ;  /* 0x0000000000042947 */ /* 0x000fea0003800000 */
[----:B------:R3:W5:Y:S02]  /*8df0*/  LDG.E.U8 R32, desc[UR14][R34.64+0x78] ;  /* 0x0000780e22207981 */ /* 0x000764000c1e1100 */
.L_x_165:
[----:B------:R-:W-:Y:S05]  /*8e00*/  BSYNC B1 ;  /* 0x0000000000017941 */ /* 0x000fea0003800000 */
.L_x_164:
[----:B-----5:R-:W-:Y:S01]  /*8e10*/  LOP3.LUT R32, R32, 0xff, RZ, 0xc0, !PT ;  /* 0x000000ff20207812 */ /* 0x020fe200078ec0ff */
[----:B------:R-:W-:Y:S01]  /*8e20*/  BSSY B1, `(.L_x_166) ;  /* 0x000000b000017945 */ /* 0x000fe20003800000 */
[----:B------:R-:W-:Y:S02]  /*8e30*/  ISETP.LT.OR P1, PT, R41, 0x7a, !P1 ;  /* 0x0000007a2900780c */ /* 0x000fe40004f21670 */
[----:B------:R-:W-:Y:S02]  /*8e40*/  F2FP.F16.E4M3.UNPACK_B R32, R32 ;  /* 0x00000020ff20723e */ /* 0x000fe400020006ff */
[----:B0-2---:R-:W-:-:S03]  /*8e50*/  PRMT R24, RZ, 0x7610, R24 ;  /* 0x00007610ff187816 */ /* 0x005fc60000000018 */
[----:B------:R-:W-:-:S05]  /*8e60*/  HADD2.F32 R32, -RZ, R32.H0_H0 ;  /* 0x20000020ff207230 */ /* 0x000fca0000004100 */
[----:B------:R-:W-:-:S04]  /*8e70*/  FMUL R25, R32, UR21 ;  /* 0x0000001520197c20 */ /* 0x000fc80008400000 */
[----:B------:R-:W-:-:S05]  /*8e80*/  FFMA R25, R164, UR20, R25 ;  /* 0x00000014a4197c23 */ /* 0x000fca0008000019 */
[----:B------:R-:W-:-:S05]  /*8e90*/  F2FP.SATFINITE.E4M3.F32.PACK_AB_MERGE_C R25, RZ, R25, RZ ;  /* 0x00000019ff19723e */ /* 0x000fca00048070ff */
[----:B------:R0:W-:Y:S01]  /*8ea0*/  @!P2 STG.E.U8 desc[UR14][R26.64+0x78], R25 ;  /* 0x000078191a00a986 */ /* 0x0001e2000c10110e */
[----:B------:R-:W-:Y:S05]  /*8eb0*/  @P1 BRA `(.L_x_167) ;  /* 0x0000000000041947 */ /* 0x000fea0003800000 */
[----:B------:R2:W5:Y:S02]  /*8ec0*/  LDG.E.U8 R24, desc[UR14][R34.64+0x79] ;  /* 0x0000790e22187981 */ /* 0x000564000c1e1100 */
.L_x_167:
[----:B------:R-:W-:Y:S05]  /*8ed0*/  BSYNC B1 ;  /* 0x0000000000017941 */ /* 0x000fea0003800000 */
.L_x_166:
[----:B-----5:R-:W-:Y:S01]  /*8ee0*/  LOP3.LUT R24, R24, 0xff, RZ, 0xc0, !PT ;  /* 0x000000ff18187812 */ /* 0x020fe200078ec0ff */
[----:B------:R-:W-:Y:S01]  /*8ef0*/  BSSY B1, `(.L_x_168) ;  /* 0x0000013000017945 */ /* 0x000fe20003800000 */
[----:B------:R-:W-:Y:S02]  /*8f00*/  IADD3 R33, P0, R43, 0x80, RZ ;  /* 0x000000802b217810 */ /* 0x000fe40007f1e0ff */
[----:B------:R-:W-:-:S03]  /*8f10*/  F2FP.F16.E4M3.UNPACK_B R24, R24 ;  /* 0x00000018ff18723e */ /* 0x000fc600020006ff */
[----:B0-----:R-:W-:Y:S01]  /*8f20*/  IMAD.X R25, RZ, RZ, R39, P0 ;  /* 0x000000ffff197224 */ /* 0x001fe200000e0627 */
[----:B------:R-:W-:Y:S01]  /*8f30*/  ISETP.GE.AND P0, PT, R42, 0x81, PT ;  /* 0x000000812a00780c */ /* 0x000fe20003f06270 */
[----:B------:R-:W-:Y:S02]  /*8f40*/  HADD2.F32 R24, -RZ, R24.H0_H0 ;  /* 0x20000018ff187230 */ /* 0x000fe40000004100 */
[----:B--234-:R-:W-:Y:S01]  /*8f50*/  IMAD R34, R25, UR6, RZ ;  /* 0x0000000619227c24 */ /* 0x01cfe2000f8e02ff */
        /* <DEDUP_REMOVED lines=12> */
.L_x_169:
[----:B------:R-:W-:Y:S05]  /*9020*/  BSYNC B1 ;  /* 0x0000000000017941 */ /* 0x000fea0003800000 */
.L_x_168:
[----:B-----5:R-:W-:Y:S01]  /*9030*/  LOP3.LUT R32, R32, 0xff, RZ, 0xc0, !PT ;  /* 0x000000ff20207812 */ /* 0x020fe200078ec0ff */
[----:B------:R-:W-:Y:S01]  /*9040*/  BSSY B1, `(.L_x_170) ;  /* 0x000000b000017945 */ /* 0x000fe20003800000 */
[----:B------:R-:W-:Y:S02]  /*9050*/  ISETP.LT.OR P2, PT, R41, 0x2, !P0 ;  /* 0x000000022900780c */ /* 0x000fe40004741670 */
[----:B------:R-:W-:Y:S02]  /*9060*/  F2FP.F16.E4M3.UNPACK_B R32, R32 ;  /* 0x00000020ff20723e */ /* 0x000fe400020006ff */
[----:B0-----:R-:W-:-:S03]  /*9070*/  PRMT R26, RZ, 0x7610, R26 ;  /* 0x00007610ff1a7816 */ /* 0x001fc6000000001a */
[----:B------:R-:W-:-:S05]  /*9080*/  HADD2.F32 R32, -RZ, R32.H0_H0 ;  /* 0x20000020ff207230 */ /* 0x000fca0000004100 */
[----:B------:R-:W-:-:S04]  /*9090*/  FMUL R27, R32, UR21 ;  /* 0x00000015201b7c20 */ /* 0x000fc80008400000 */
[----:B------:R-:W-:-:S05]  /*90a0*/  FFMA R27, R162, UR20, R27 ;  /* 0x00000014a21b7c23 */ /* 0x000fca000800001b */
[----:B------:R-:W-:-:S05]  /*90b0*/  F2FP.SATFINITE.E4M3.F32.PACK_AB_MERGE_C R27, RZ, R27, RZ ;  /* 0x0000001bff1b723e */ /* 0x000fca00048070ff */
[----:B------:R0:W-:Y:S01]  /*90c0*/  @!P3 STG.E.U8 desc[UR14][R28.64], R27 ;  /* 0x0000001b1c00b986 */ /* 0x0001e2000c10110e */
[----:B------:R-:W-:Y:S05]  /*90d0*/  @P2 BRA `(.L_x_171) ;  /* 0x0000000000042947 */ /* 0x000fea0003800000 */
[----:B------:R3:W5:Y:S02]  /*90e0*/  LDG.E.U8 R26, desc[UR14][R24.64+0x1] ;  /* 0x0000010e181a7981 */ /* 0x000764000c1e1100 */
.L_x_171:
[----:B------:R-:W-:Y:S05]  /*90f0*/  BSYNC B1 ;  /* 0x0000000000017941 */ /* 0x000fea0003800000 */
.L_x_170:
[----:B-----5:R-:W-:Y:S01]  /*9100*/  LOP3.LUT R26, R26, 0xff, RZ, 0xc0, !PT ;  /* 0x000000ff1a1a7812 */ /* 0x020fe200078ec0ff */
[----:B------:R-:W-:Y:S01]  /*9110*/  BSSY B1, `(.L_x_172) ;  /* 0x0000013000017945 */ /* 0x000fe20003800000 */
[----:B------:R-:W-:Y:S02]  /*9120*/  IADD3 R43, P1, R43, 0x88, RZ ;  /* 0x000000882b2b7810 */ /* 0x000fe40007f3e0ff */
[----:B------:R-:W-:Y:S02]  /*9130*/  F2FP.F16.E4M3.UNPACK_B R26, R26 ;  /* 0x0000001aff1a723e */ /* 0x000fe400020006ff */
[----:B------:R-:W-:Y:S01]  /*9140*/  PRMT R32, RZ, 0x7610, R32 ;  /* 0x00007610ff207816 */ /* 0x000fe20000000020 */
[----:B------:R-:W-:Y:S01]  /*9150*/  IMAD.X R38, RZ, RZ, R39, P1 ;  /* 0x000000ffff267224 */ /* 0x000fe200008e0627 */
[----:B------:R-:W-:Y:S01]  /*9160*/  ISETP.GE.AND P1, PT, R42, 0x89, PT ;  /* 0x000000892a00780c */ /* 0x000fe20003f26270 */
[----:B------:R-:W-:Y:S02]  /*9170*/  HADD2.F32 R26, -RZ, R26.H0_H0 ;  /* 0x2000001aff1a7230 */ /* 0x000fe40000004100 */
[----:B------:R-:W-:Y:S01]  /*9180*/  IMAD R38, R38, UR6, RZ ;  /* 0x0000000626267c24 */ /* 0x000fe2000f8e02ff */
[----:B------:R-:W-:Y:S01]  /*9190*/  ISETP.LT.OR P5, PT, R41, 0x1, !P1 ;  /* 0x000000012900780c */ /* 0x000fe20004fa1670 */
[----:B------:R-:W-:-:S04]  /*91a0*/  IMAD.WIDE.U32 R36, R43, UR6, R36 ;  /* 0x000000062b247c25 */ /* 0x000fc8000f8e0024 */
[----:B------:R-:W-:Y:S01]  /*91b0*/  FMUL R26, R26, UR21 ;  /* 0x000000151a1a7c20 */ /* 0x000fe20008400000 */
[----:B------:R-:W-:-:S03]  /*91c0*/  IMAD R43, R43, UR7, R38 ;  /* 0x000000072b2b7c24 */ /* 0x000fc6000f8e0226 */
[----:B------:R-:W-:Y:S01]  /*91d0*/  FFMA R161, R161, UR20, R26 ;  /* 0x00000014a1a17c23 */ /* 0x000fe2000800001a */
[----:B------:R-:W-:-:S04]  /*91e0*/  IADD3 R26, P3, R36, UR10, RZ ;  /* 0x0000000a241a7c10 */ /* 0x000fc8000ff7e0ff */
[----:B------:R-:W-:Y:S02]  /*91f0*/  F2FP.SATFINITE.E4M3.F32.PACK_AB_MERGE_C R161, RZ, R161, RZ ;  /* 0x000000a1ffa1723e */ /* 0x000fe400048070ff */
[----:B0-----:R-:W-:-:S03]  /*9200*/  IADD3.X R27, R37, UR11, R43, P3, !PT ;  /* 0x0000000b251b7c10 */ /* 0x001fc60009ffe42b */
[----:B------:R0:W-:Y:S01]  /*9210*/  @!P2 STG.E.U8 desc[UR14][R28.64+0x1], R161 ;  /* 0x000001a11c00a986 */ /* 0x0001e2000c10110e */
[----:B------:R-:W-:Y:S05]  /*9220*/  @P5 BRA `(.L_x_173) ;  /* 0x0000000000045947 */ /* 0x000fea0003800000 */
[----:B------:R4:W5:Y:S02]  /*9230*/  LDG.E.U8 R32, desc[UR14][R26.64] ;  /* 0x0000000e1a207981 */ /* 0x000964000c1e1100 */
.L_x_173:
[----:B------:R-:W-:Y:S05]  /*9240*/  BSYNC B1 ;  /* 0x0000000000017941 */ /* 0x000fea0003800000 */
.L_x_172:
        /* <DEDUP_REMOVED lines=12> */
.L_x_175:
[----:B------:R-:W-:Y:S05]  /*9310*/  BSYNC B1 ;  /* 0x0000000000017941 */ /* 0x000fea0003800000 */
.L_x_174:
        /* <DEDUP_REMOVED lines=12> */
.L_x_177:
[----:B------:R-:W-:Y:S05]  /*93e0*/  BSYNC B1 ;  /* 0x0000000000017941 */ /* 0x000fea0003800000 */
.L_x_176:
        /* <DEDUP_REMOVED lines=12> */
.L_x_179:
[----:B------:R-:W-:Y:S05]  /*94b0*/  BSYNC B1 ;  /* 0x0000000000017941 */ /* 0x000fea0003800000 */
.L_x_178:
        /* <DEDUP_REMOVED lines=12> */
.L_x_181:
[----:B------:R-:W-:Y:S05]  /*9580*/  BSYNC B1 ;  /* 0x0000000000017941 */ /* 0x000fea0003800000 */
.L_x_180:
        /* <DEDUP_REMOVED lines=12> */
.L_x_183:
[----:B------:R-:W-:Y:S05]  /*9650*/  BSYNC B1 ;  /* 0x0000000000017941 */ /* 0x000fea0003800000 */
.L_x_182:
        /* <DEDUP_REMOVED lines=12> */
.L_x_185:
[----:B------:R-:W-:Y:S05]  /*9720*/  BSYNC B1 ;  /* 0x0000000000017941 */ /* 0x000fea0003800000 */
.L_x_184:
        /* <DEDUP_REMOVED lines=12> */
.L_x_187:
[----:B------:R-:W-:Y:S05]  /*97f0*/  BSYNC B1 ;  /* 0x0000000000017941 */ /* 0x000fea0003800000 */
.L_x_186:
        /* <DEDUP_REMOVED lines=12> */
.L_x_189:
[----:B------:R-:W-:Y:S05]  /*98c0*/  BSYNC B1 ;  /* 0x0000000000017941 */ /* 0x000fea0003800000 */
.L_x_188:
        /* <DEDUP_REMOVED lines=12> */
.L_x_191:
[----:B------:R-:W-:Y:S05]  /*9990*/  BSYNC B1 ;  /* 0x0000000000017941 */ /* 0x000fea0003800000 */
.L_x_190:
[----:B-----5:R-:W-:Y:S01]  /*99a0*/  LOP3.LUT R32, R32, 0xff, RZ, 0xc0, !PT ;  /* 0x000000ff20207812 */ /* 0x020fe200078ec0ff */
[----:B------:R-:W-:Y:S01]  /*99b0*/  BSSY B1, `(.L_x_192) ;  /* 0x000000b000017945 */ /* 0x000fe20003800000 */
[----:B------:R-:W-:Y:S02]  /*99c0*/  ISETP.LT.OR P3, PT, R41, 0x19, !P0 ;  /* 0x000000192900780c */ /* 0x000fe40004761670 */
[----:B------:R-:W-:-:S05]  /*99d0*/  F2FP.F16.E4M3.UNPACK_B R32, R32 ;  /* 0x00000020ff20723e */ /* 0x000fca00020006ff */
[----:B------:R-:W-:-:S05]  /*99e0*/  HADD2.F32 R32, -RZ, R32.H0_H0 ;  /* 0x20000020ff207230 */ /* 0x000fca0000004100 */
[----:B------:R-:W-:-:S04]  /*99f0*/  FMUL R32, R32, UR21 ;  /* 0x0000001520207c20 */ /* 0x000fc80008400000 */
[----:B------:R-:W-:Y:S01]  /*9a00*/  FFMA R32, R23, UR20, R32 ;  /* 0x0000001417207c23 */ /* 0x000fe20008000020 */
[----:B------:R-:W-:-:S04]  /*9a10*/  PRMT R23, RZ, 0x7610, R23 ;  /* 0x00007610ff177816 */ /* 0x000fc80000000017 */
[----:B0-----:R-:W-:-:S05]  /*9a20*/  F2FP.SATFINITE.E4M3.F32.PACK_AB_MERGE_C R33, RZ, R32, RZ ;  /* 0x00000020ff21723e */ /* 0x001fca00048070ff */
[----:B------:R0:W-:Y:S01]  /*9a30*/  @!P2 STG.E.U8 desc[UR14][R30.64+0x11], R33 ;  /* 0x000011211e00a986 */ /* 0x0001e2000c10110e */
[----:B------:R-:W-:Y:S05]  /*9a40*/  @P3 BRA `(.L_x_193) ;  /* 0x0000000000043947 */ /* 0x000fea0003800000 */
[----:B------:R0:W5:Y:S02]  /*9a50*/  LDG.E.U8 R23, desc[UR14][R24.64+0x18] ;  /* 0x0000180e18177981 */ /* 0x000164000c1e1100 */
.L_x_193:
[----:B------:R-:W-:Y:S05]  /*9a60*/  BSYNC B1 ;  /* 0x0000000000017941 */ /* 0x000fea0003800000 */
.L_x_192:
        /* <DEDUP_REMOVED lines=8> */
[----:B------:R-:W-:-:S05]  /*9af0*/  F2FP.SATFINITE.E4M3.F32.PACK_AB_MERGE_C R23, RZ, R23, RZ ;  /* 0x00000017ff17723e */ /* 0x000fca00048070ff */
[----:B------:R0:W-:Y:S01]  /*9b00*/  @!P3 STG.E.U8 desc[UR14][R28.64+0x18], R23 ;  /* 0x000018171c00b986 */ /* 0x0001e2000c10110e */
[----:B------:R-:W-:Y:S05]  /*9b10*/  @P2 BRA `(.L_x_195) ;  /* 0x0000000000042947 */ /* 0x000fea0003800000 */
[----:B------:R0:W5:Y:S02]  /*9b20*/  LDG.E.U8 R22, desc[UR14][R24.64+0x19] ;  /* 0x0000190e18167981 */ /* 0x000164000c1e1100 */
.L_x_195:
[----:B------:R-:W-:Y:S05]  /*9b30*/  BSYNC B1 ;  /* 0x0000000000017941 */ /* 0x000fea0003800000 */
.L_x_194:
        /* <DEDUP_REMOVED lines=12> */
.L_x_197:
[----:B------:R-:W-:Y:S05]  /*9c00*/  BSYNC B1 ;  /* 0x0000000000017941 */ /* 0x000fea0003800000 */
.L_x_196:
        /* <DEDUP_REMOVED lines=12> */
.L_x_199:
[----:B------:R-:W-:Y:S05]  /*9cd0*/  BSYNC B1 ;  /* 0x0000000000017941 */ /* 0x000fea0003800000 */
.L_x_198:
        /* <DEDUP_REMOVED lines=12> */
.L_x_201:
[----:B------:R-:W-:Y:S05]  /*9da0*/  BSYNC B1 ;  /* 0x0000000000017941 */ /* 0x000fea0003800000 */
.L_x_200:
        /* <DEDUP_REMOVED lines=12> */
.L_x_203:
[----:B------:R-:W-:Y:S05]  /*9e70*/  BSYNC B1 ;  /* 0x0000000000017941 */ /* 0x000fea0003800000 */
.L_x_202:
        /* <DEDUP_REMOVED lines=12> */
.L_x_205:
[----:B------:R-:W-:Y:S05]  /*9f40*/  BSYNC B1 ;  /* 0x0000000000017941 */ /* 0x000fea0003800000 */
.L_x_204:
        /* <DEDUP_REMOVED lines=12> */
.L_x_207:
[----:B------:R-:W-:Y:S05]  /*a010*/  BSYNC B1 ;  /* 0x0000000000017941 */ /* 0x000fea0003800000 */
.L_x_206:
        /* <DEDUP_REMOVED lines=12> */
.L_x_209:
[----:B------:R-:W-:Y:S05]  /*a0e0*/  BSYNC B1 ;  /* 0x0000000000017941 */ /* 0x000fea0003800000 */
.L_x_208:
        /* <DEDUP_REMOVED lines=12> */
.L_x_211:
[----:B------:R-:W-:Y:S05]  /*a1b0*/  BSYNC B1 ;  /* 0x0000000000017941 */ /* 0x000fea0003800000 */
.L_x_210:
        /* <DEDUP_REMOVED lines=12> */
.L_x_213:
[----:B------:R-:W-:Y:S05]  /*a280*/  BSYNC B1 ;  /* 0x0000000000017941 */ /* 0x000fea0003800000 */
.L_x_212:
        /* <DEDUP_REMOVED lines=12> */
.L_x_215:
[----:B------:R-:W-:Y:S05]  /*a350*/  BSYNC B1 ;  /* 0x0000000000017941 */ /* 0x000fea0003800000 */
.L_x_214:
        /* <DEDUP_REMOVED lines=12> */
.L_x_217:
[----:B------:R-:W-:Y:S05]  /*a420*/  BSYNC B1 ;  /* 0x0000000000017941 */ /* 0x000fea0003800000 */
.L_x_216:
        /* <DEDUP_REMOVED lines=12> */
.L_x_219:
[----:B------:R-:W-:Y:S05]  /*a4f0*/  BSYNC B1 ;  /* 0x0000000000017941 */ /* 0x000fea0003800000 */
.L_x_218:
        /* <DEDUP_REMOVED lines=12> */
.L_x_221:
[----:B------:R-:W-:Y:S05]  /*a5c0*/  BSYNC B1 ;  /* 0x0000000000017941 */ /* 0x000fea0003800000 */
.L_x_220:
        /* <DEDUP_REMOVED lines=12> */
.L_x_223:
[----:B------:R-:W-:Y:S05]  /*a690*/  BSYNC B1 ;  /* 0x0000000000017941 */ /* 0x000fea0003800000 */
.L_x_222:
        /* <DEDUP_REMOVED lines=12> */
.L_x_225:
[----:B------:R-:W-:Y:S05]  /*a760*/  BSYNC B1 ;  /* 0x0000000000017941 */ /* 0x000fea0003800000 */
.L_x_224:
        /* <DEDUP_REMOVED lines=12> */
.L_x_227:
[----:B------:R-:W-:Y:S05]  /*a830*/  BSYNC B1 ;  /* 0x0000000000017941 */ /* 0x000fea0003800000 */
.L_x_226:
        /* <DEDUP_REMOVED lines=12> */
.L_x_229:
[----:B------:R-:W-:Y:S05]  /*a900*/  BSYNC B1 ;  /* 0x0000000000017941 */ /* 0x000fea0003800000 */
.L_x_228:
        /* <DEDUP_REMOVED lines=12> */
.L_x_231:
[----:B------:R-:W-:Y:S05]  /*a9d0*/  BSYNC B1 ;  /* 0x0000000000017941 */ /* 0x000fea0003800000 */
.L_x_230:
        /* <DEDUP_REMOVED lines=12> */
.L_x_233:
[----:B------:R-:W-:Y:S05]  /*aaa0*/  BSYNC B1 ;  /* 0x0000000000017941 */ /* 0x000fea0003800000 */
.L_x_232:
        /* <DEDUP_REMOVED lines=12> */
.L_x_235:
[----:B------:R-:W-:Y:S05]  /*ab70*/  BSYNC B1 ;  /* 0x0000000000017941 */ /* 0x000fea0003800000 */
.L_x_234:
[----:B-----5:R-:W-:Y:S01]  /*ab80*/  LOP3.LUT R2, R2, 0xff, RZ, 0xc0, !PT ;  /* 0x000000ff02027812 */ /* 0x020fe200078ec0ff */
[----:B------:R-:W-:Y:S01]  /*ab90*/  BSSY B1, `(.L_x_236) ;  /* 0x000000b000017945 */ /* 0x000fe20003800000 */
[----:B------:R-:W-:Y:S02]  /*aba0*/  ISETP.LT.OR P3, PT, R41, 0x41, !P1 ;  /* 0x000000412900780c */ /* 0x000fe40004f61670 */
[----:B------:R-:W-:-:S05]  /*abb0*/  F2FP.F16.E4M3.UNPACK_B R2, R2 ;  /* 0x00000002ff02723e */ /* 0x000fca00020006ff */
[----:B------:R-:W-:-:S05]  /*abc0*/  HADD2.F32 R2, -RZ, R2.H0_H0 ;  /* 0x20000002ff027230 */ /* 0x000fca0000004100 */
[----:B0-----:R-:W-:-:S04]  /*abd0*/  FMUL R3, R2, UR21 ;  /* 0x0000001502037c20 */ /* 0x001fc80008400000 */
[----:B------:R-:W-:Y:S01]  /*abe0*/  FFMA R3, R0, UR20, R3 ;  /* 0x0000001400037c23 */ /* 0x000fe20008000003 */
[----:B------:R-:W-:-:S04]  /*abf0*/  PRMT R0, RZ, 0x7610, R0 ;  /* 0x00007610ff007816 */ /* 0x000fc80000000000 */
[----:B------:R-:W-:-:S05]  /*ac00*/  F2FP.SATFINITE.E4M3.F32.PACK_AB_MERGE_C R3, RZ, R3, RZ ;  /* 0x00000003ff03723e */ /* 0x000fca00048070ff */
[----:B------:R0:W-:Y:S01]  /*ac10*/  @!P2 STG.E.U8 desc[UR14][R28.64+0x41], R3 ;  /* 0x000041031c00a986 */ /* 0x0001e2000c10110e */
[----:B------:R-:W-:Y:S05]  /*ac20*/  @P3 BRA `(.L_x_237) ;  /* 0x0000000000043947 */ /* 0x000fea0003800000 */
[----:B------:R0:W5:Y:S02]  /*ac30*/  LDG.E.U8 R0, desc[UR14][R26.64+0x40] ;  /* 0x0000400e1a007981 */ /* 0x000164000c1e1100 */
.L_x_237:
[----:B------:R-:W-:Y:S05]  /*ac40*/  BSYNC B1 ;  /* 0x0000000000017941 */ /* 0x000fea0003800000 */
.L_x_236:
[----:B------:R-:W2:Y:S01]  /*ac50*/  LDL.LU R2, [R1] ;  /* 0x0000000001027983 */ /* 0x000ea20000300800 */
[----:B-----5:R-:W-:Y:S01]  /*ac60*/  LOP3.LUT R0, R0, 0xff, RZ, 0xc0, !PT ;  /* 0x000000ff00007812 */ /* 0x020fe200078ec0ff */
[----:B------:R-:W-:Y:S01]  /*ac70*/  BSSY B1, `(.L_x_238) ;  /* 0x000000b000017945 */ /* 0x000fe20003800000 */
[----:B------:R-:W-:Y:S02]  /*ac80*/  ISETP.LT.OR P2, PT, R41, 0x42, !P1 ;  /* 0x000000422900780c */ /* 0x000fe40004f41670 */
[----:B------:R-:W-:-:S05]  /*ac90*/  F2FP.F16.E4M3.UNPACK_B R0, R0 ;  /* 0x00000000ff00723e */ /* 0x000fca00020006ff */
[----:B------:R-:W-:-:S05]  /*aca0*/  HADD2.F32 R0, -RZ, R0.H0_H0 ;  /* 0x20000000ff007230 */ /* 0x000fca0000004100 */
[----:B------:R-:W-:-:S04]  /*acb0*/  FMUL R0, R0, UR21 ;  /* 0x0000001500007c20 */ /* 0x000fc80008400000 */
[----:B--2---:R-:W-:-:S05]  /*acc0*/  FFMA R0, R2, UR20, R0 ;  /* 0x0000001402007c23 */ /* 0x004fca0008000000 */
[----:B0-----:R-:W-:Y:S02]  /*acd0*/  F2FP.SATFINITE.E4M3.F32.PACK_AB_MERGE_C R3, RZ, R0, RZ ;  /* 0x00000000ff03723e */ /* 0x001fe400048070ff */
[----:B------:R-:W-:-:S03]  /*ace0*/  PRMT R0, RZ, 0x7610, R0 ;  /* 0x00007610ff007816 */ /* 0x000fc60000000000 */
[----:B------:R0:W-:Y:S01]  /*acf0*/  @!P3 STG.E.U8 desc[UR14][R30.64+0x40], R3 ;  /* 0x000040031e00b986 */ /* 0x0001e2000c10110e */
[----:B------:R-:W-:Y:S05]  /*ad00*/  @P2 BRA `(.L_x_239) ;  /* 0x0000000000042947 */ /* 0x000fea0003800000 */
[----:B------:R2:W5:Y:S02]  /*ad10*/  LDG.E.U8 R0, desc[UR14][R26.64+0x41] ;  /* 0x0000410e1a007981 */ /* 0x000564000c1e1100 */
.L_x_239:
[----:B------:R-:W-:Y:S05]  /*ad20*/  BSYNC B1 ;  /* 0x0000000000017941 */ /* 0x000fea0003800000 */
.L_x_238:
[----:B------:R-:W3:Y:S01]  /*ad30*/  LDL.LU R2, [R1+0x4] ;  /* 0x0000040001027983 */ /* 0x000ee20000300800 */
[----:B-----5:R-:W-:Y:S01]  /*ad40*/  LOP3.LUT R0, R0, 0xff, RZ, 0xc0, !PT ;  /* 0x000000ff00007812 */ /* 0x020fe200078ec0ff */
[----:B------:R-:W-:Y:S01]  /*ad50*/  BSSY B1, `(.L_x_240) ;  /* 0x000000b000017945 */ /* 0x000fe20003800000 */
[----:B------:R-:W-:Y:S02]  /*ad60*/  ISETP.LT.OR P3, PT, R41, 0x49, !P0 ;  /* 0x000000492900780c */ /* 0x000fe40004761670 */
[----:B------:R-:W-:-:S05]  /*ad70*/  F2FP.F16.E4M3.UNPACK_B R0, R0 ;  /* 0x00000000ff00723e */ /* 0x000fca00020006ff */
[----:B------:R-:W-:-:S05]  /*ad80*/  HADD2.F32 R0, -RZ, R0.H0_H0 ;  /* 0x20000000ff007230 */ /* 0x000fca0000004100 */
[----:B------:R-:W-:-:S04]  /*ad90*/  FMUL R0, R0, UR21 ;  /* 0x0000001500007c20 */ /* 0x000fc80008400000 */
[----:B---3--:R-:W-:-:S05]  /*ada0*/  FFMA R0, R2, UR20, R0 ;  /* 0x0000001402007c23 */ /* 0x008fca0008000000 */
[----:B0-----:R-:W-:Y:S02]  /*adb0*/  F2FP.SATFINITE.E4M3.F32.PACK_AB_MERGE_C R3, RZ, R0, RZ ;  /* 0x00000000ff03723e */ /* 0x001fe400048070ff */
[----:B------:R-:W-:-:S03]  /*adc0*/  PRMT R0, RZ, 0x7610, R0 ;  /* 0x00007610ff007816 */ /* 0x000fc60000000000 */
[----:B------:R0:W-:Y:S01]  /*add0*/  @!P2 STG.E.U8 desc[UR14][R30.64+0x41], R3 ;  /* 0x000041031e00a986 */ /* 0x0001e2000c10110e */
[----:B------:R-:W-:Y:S05]  /*ade0*/  @P3 BRA `(.L_x_241) ;  /* 0x0000000000043947 */ /* 0x000fea0003800000 */
[----:B------:R3:W5:Y:S02]  /*adf0*/  LDG.E.U8 R0, desc[UR14][R24.64+0x48] ;  /* 0x0000480e18007981 */ /* 0x000764000c1e1100 */
.L_x_241:
[----:B------:R-:W-:Y:S05]  /*ae00*/  BSYNC B1 ;  /* 0x0000000000017941 */ /* 0x000fea0003800000 */
.L_x_240:
[----:B------:R-:W2:Y:S01]  /*ae10*/  LDL.LU R2, [R1+0x8] ;  /* 0x0000080001027983 */ /* 0x000ea20000300800 */
        /* <DEDUP_REMOVED lines=12> */
.L_x_243:
[----:B------:R-:W-:Y:S05]  /*aee0*/  BSYNC B1 ;  /* 0x0000000000017941 */ /* 0x000fea0003800000 */
.L_x_242:
        /* <DEDUP_REMOVED lines=13> */
.L_x_245:
[----:B------:R-:W-:Y:S05]  /*afc0*/  BSYNC B1 ;  /* 0x0000000000017941 */ /* 0x000fea0003800000 */
.L_x_244:
        /* <DEDUP_REMOVED lines=13> */
.L_x_247:
[----:B------:R-:W-:Y:S05]  /*b0a0*/  BSYNC B1 ;  /* 0x0000000000017941 */ /* 0x000fea0003800000 */
.L_x_246:
        /* <DEDUP_REMOVED lines=13> */
.L_x_249:
[----:B------:R-:W-:Y:S05]  /*b180*/  BSYNC B1 ;  /* 0x0000000000017941 */ /* 0x000fea0003800000 */
.L_x_248:
        /* <DEDUP_REMOVED lines=13> */
.L_x_251:
[----:B------:R-:W-:Y:S05]  /*b260*/  BSYNC B1 ;  /* 0x0000000000017941 */ /* 0x000fea0003800000 */
.L_x_250:
        /* <DEDUP_REMOVED lines=13> */
.L_x_253:
[----:B------:R-:W-:Y:S05]  /*b340*/  BSYNC B1 ;  /* 0x0000000000017941 */ /* 0x000fea0003800000 */
.L_x_252:
        /* <DEDUP_REMOVED lines=13> */
.L_x_255:
[----:B------:R-:W-:Y:S05]  /*b420*/  BSYNC B1 ;  /* 0x0000000000017941 */ /* 0x000fea0003800000 */
.L_x_254:
        /* <DEDUP_REMOVED lines=13> */
.L_x_257:
[----:B------:R-:W-:Y:S05]  /*b500*/  BSYNC B1 ;  /* 0x0000000000017941 */ /* 0x000fea0003800000 */
.L_x_256:
        /* <DEDUP_REMOVED lines=13> */
.L_x_259:
[----:B------:R-:W-:Y:S05]  /*b5e0*/  BSYNC B1 ;  /* 0x0000000000017941 */ /* 0x000fea0003800000 */
.L_x_258:
        /* <DEDUP_REMOVED lines=13> */
.L_x_261:
[----:B------:R-:W-:Y:S05]  /*b6c0*/  BSYNC B1 ;  /* 0x0000000000017941 */ /* 0x000fea0003800000 */
.L_x_260:
        /* <DEDUP_REMOVED lines=13> */
.L_x_263:
[----:B------:R-:W-:Y:S05]  /*b7a0*/  BSYNC B1 ;  /* 0x0000000000017941 */ /* 0x000fea0003800000 */
.L_x_262:
        /* <DEDUP_REMOVED lines=13> */
.L_x_265:
[----:B------:R-:W-:Y:S05]  /*b880*/  BSYNC B1 ;  /* 0x0000000000017941 */ /* 0x000fea0003800000 */
.L_x_264:
        /* <DEDUP_REMOVED lines=13> */
.L_x_267:
[----:B------:R-:W-:Y:S05]  /*b960*/  BSYNC B1 ;  /* 0x0000000000017941 */ /* 0x000fea0003800000 */
.L_x_266:
        /* <DEDUP_REMOVED lines=13> */
.L_x_269:
[----:B------:R-:W-:Y:S05]  /*ba40*/  BSYNC B1 ;  /* 0x0000000000017941 */ /* 0x000fea0003800000 */
.L_x_268:
        /* <DEDUP_REMOVED lines=13> */
.L_x_271:
[----:B------:R-:W-:Y:S05]  /*bb20*/  BSYNC B1 ;  /* 0x0000000000017941 */ /* 0x000fea0003800000 */
.L_x_270:
        /* <DEDUP_REMOVED lines=13> */
.L_x_273:
[----:B------:R-:W-:Y:S05]  /*bc00*/  BSYNC B1 ;  /* 0x0000000000017941 */ /* 0x000fea0003800000 */
.L_x_272:
        /* <DEDUP_REMOVED lines=13> */
.L_x_275:
[----:B------:R-:W-:Y:S05]  /*bce0*/  BSYNC B1 ;  /* 0x0000000000017941 */ /* 0x000fea0003800000 */
.L_x_274:
        /* <DEDUP_REMOVED lines=13> */
.L_x_277:
[----:B------:R-:W-:Y:S05]  /*bdc0*/  BSYNC B1 ;  /* 0x0000000000017941 */ /* 0x000fea0003800000 */
.L_x_276:
        /* <DEDUP_REMOVED lines=13> */
.L_x_279:
[----:B------:R-:W-:Y:S05]  /*bea0*/  BSYNC B1 ;  /* 0x0000000000017941 */ /* 0x000fea0003800000 */
.L_x_278:
        /* <DEDUP_REMOVED lines=13> */
.L_x_281:
[----:B------:R-:W-:Y:S05]  /*bf80*/  BSYNC B1 ;  /* 0x0000000000017941 */ /* 0x000fea0003800000 */
.L_x_280:
        /* <DEDUP_REMOVED lines=13> */
.L_x_283:
[----:B------:R-:W-:Y:S05]  /*c060*/  BSYNC B1 ;  /* 0x0000000000017941 */ /* 0x000fea0003800000 */
.L_x_282:
        /* <DEDUP_REMOVED lines=13> */
.L_x_285:
[----:B------:R-:W-:Y:S05]  /*c140*/  BSYNC B1 ;  /* 0x0000000000017941 */ /* 0x000fea0003800000 */
.L_x_284:
        /* <DEDUP_REMOVED lines=13> */
.L_x_287:
[----:B------:R-:W-:Y:S05]  /*c220*/  BSYNC B1 ;  /* 0x0000000000017941 */ /* 0x000fea0003800000 */
.L_x_286:
        /* <DEDUP_REMOVED lines=13> */
.L_x_289:
[----:B------:R-:W-:Y:S05]  /*c300*/  BSYNC B1 ;  /* 0x0000000000017941 */ /* 0x000fea0003800000 */
.L_x_288:
        /* <DEDUP_REMOVED lines=13> */
.L_x_291:
[----:B------:R-:W-:Y:S05]  /*c3e0*/  BSYNC B1 ;  /* 0x0000000000017941 */ /* 0x000fea0003800000 */
.L_x_290:
        /* <DEDUP_REMOVED lines=13> */
.L_x_293:
[----:B------:R-:W-:Y:S05]  /*c4c0*/  BSYNC B1 ;  /* 0x0000000000017941 */ /* 0x000fea0003800000 */
.L_x_292:
        /* <DEDUP_REMOVED lines=13> */
.L_x_295:
[----:B------:R-:W-:Y:S05]  /*c5a0*/  BSYNC B1 ;  /* 0x0000000000017941 */ /* 0x000fea0003800000 */
.L_x_294:
[----:B------:R-:W-:Y:S05]  /*c5b0*/  @P1 BRA `(.L_x_296) ;  /* 0x0000002000ac1947 */ /* 0x000fea0003800000 */
[----:B------:R-:W2:Y:S01]  /*c5c0*/  LDL.LU R2, [R1+0x74] ;  /* 0x0000740001027983 */ /* 0x000ea20000300800 */
[----:B-----5:R-:W-:-:S04]  /*c5d0*/  LOP3.LUT R0, R0, 0xff, RZ, 0xc0, !PT ;  /* 0x000000ff00007812 */ /* 0x020fc800078ec0ff */
[----:B------:R-:W-:-:S05]  /*c5e0*/  F2FP.F16.E4M3.UNPACK_B R0, R0 ;  /* 0x00000000ff00723e */ /* 0x000fca00020006ff */
[----:B------:R-:W-:-:S05]  /*c5f0*/  HADD2.F32 R0, -RZ, R0.H0_H0 ;  /* 0x20000000ff007230 */ /* 0x000fca0000004100 */
[----:B------:R-:W-:-:S04]  /*c600*/  FMUL R0, R0, UR21 ;  /* 0x0000001500007c20 */ /* 0x000fc80008400000 */
[----:B--2---:R-:W-:-:S05]  /*c610*/  FFMA R0, R2, UR20, R0 ;  /* 0x0000001402007c23 */ /* 0x004fca0008000000 */
[----:B0-----:R-:W-:-:S05]  /*c620*/  F2FP.SATFINITE.E4M3.F32.PACK_AB_MERGE_C R3, RZ, R0, RZ ;  /* 0x00000000ff03723e */ /* 0x001fca00048070ff */
[----:B------:R0:W-:Y:S01]  /*c630*/  STG.E.U8 desc[UR14][R30.64+0x79], R3 ;  /* 0x000079031e007986 */ /* 0x0001e2000c10110e */
[----:B------:R-:W-:Y:S05]  /*c640*/  BRA `(.L_x_296) ;  /* 0x0000002000887947 */ /* 0x000fea0003800000 */
.L_x_39:
[C---:B------:R-:W-:Y:S01]  /*c650*/  ISETP.GE.AND P3, PT, R42.reuse, 0x1, PT ;  /* 0x000000012a00780c */ /* 0x040fe20003f66270 */
[----:B------:R-:W2:Y:S01]  /*c660*/  LDL.LU R227, [R1+0x10] ;  /* 0x0000100001e37983 */ /* 0x000ea20000300800 */
[----:B------:R-:W-:Y:S01]  /*c670*/  ISETP.GE.AND P2, PT, R42, 0x9, PT ;  /* 0x000000092a00780c */ /* 0x000fe20003f46270 */
[----:B------:R-:W-:Y:S01]  /*c680*/  FMUL R225, R225, UR20 ;  /* 0x00000014e1e17c20 */ /* 0x000fe20008400000 */
[C---:B------:R-:W-:Y:S01]  /*c690*/  ISETP.LT.OR P0, PT, R41.reuse, 0x1, !P3 ;  /* 0x000000012900780c */ /* 0x040fe20005f01670 */
[----:B------:R-:W-:Y:S01]  /*c6a0*/  FMUL R226, R226, UR20 ;  /* 0x00000014e2e27c20 */ /* 0x000fe20008400000 */
[----:B------:R-:W-:Y:S01]  /*c6b0*/  ISETP.LT.OR P1, PT, R41, 0x2, !P3 ;  /* 0x000000022900780c */ /* 0x000fe20005f21670 */
[----:B------:R-:W-:Y:S01]  /*c6c0*/  FMUL R223, R223, UR20 ;  /* 0x00000014dfdf7c20 */ /* 0x000fe20008400000 */
[----:B------:R-:W-:Y:S01]  /*c6d0*/  ISETP.LT.OR P6, PT, R41, 0x2, !P2 ;  /* 0x000000022900780c */ /* 0x000fe200057c1670 */
[----:B------:R-:W-:Y:S01]  /*c6e0*/  FMUL R224, R224, UR20 ;  /* 0x00000014e0e07c20 */ /* 0x000fe20008400000 */
[----:B------:R-:W-:-:S02]  /*c6f0*/  F2FP.SATFINITE.E4M3.F32.PACK_AB_MERGE_C R33, RZ, R226, RZ ;  /* 0x000000e2ff21723e */ /* 0x000fc400048070ff */
[----:B------:R-:W-:Y:S01]  /*c700*/  F2FP.SATFINITE.E4M3.F32.PACK_AB_MERGE_C R225, RZ, R225, RZ ;  /* 0x000000e1ffe1723e */ /* 0x000fe200048070ff */
[----:B------:R-:W-:Y:S01]  /*c710*/  FMUL R222, R222, UR20 ;  /* 0x00000014dede7c20 */ /* 0x000fe20008400000 */
[----:B------:R-:W-:Y:S01]  /*c720*/  ISETP.LT.OR P5, PT, R41, 0x1, !P2 ;  /* 0x000000012900780c */ /* 0x000fe200057a1670 */
[----:B------:R-:W-:Y:S01]  /*c730*/  FMUL R221, R221, UR20 ;  /* 0x00000014dddd7c20 */ /* 0x000fe20008400000 */
[----:B------:R-:W-:Y:S01]  /*c740*/  F2FP.SATFINITE.E4M3.F32.PACK_AB_MERGE_C R223, RZ, R223, RZ ;  /* 0x000000dfffdf723e */ /* 0x000fe200048070ff */
[----:B------:R0:W-:Y:S01]  /*c750*/  @!P0 STG.E.U8 desc[UR14][R24.64], R33 ;  /* 0x0000002118008986 */ /* 0x0001e2000c10110e */
[----:B------:R-:W-:-:S03]  /*c760*/  ISETP.LT.OR P0, PT, R41, 0x9, !P3 ;  /* 0x000000092900780c */ /* 0x000fc60005f01670 */
[----:B------:R-:W-:Y:S01]  /*c770*/  @!P1 STG.E.U8 desc[UR14][R24.64+0x1], R225 ;  /* 0x000001e118009986 */ /* 0x000fe2000c10110e */
[----:B------:R-:W-:-:S03]  /*c780*/  ISETP.LT.OR P1, PT, R41, 0xa, !P3 ;  /* 0x0000000a2900780c */ /* 0x000fc60005f21670 */
[----:B------:R-:W-:Y:S01]  /*c790*/  @!P6 STG.E.U8 desc[UR14][R26.64+0x1], R223 ;  /* 0x000001df1a00e986 */ /* 0x000fe2000c10110e */
[----:B------:R-:W-:Y:S01]  /*c7a0*/  ISETP.LT.OR P6, PT, R41, 0xa, !P2 ;  /* 0x0000000a2900780c */ /* 0x000fe200057c1670 */
[----:B------:R-:W-:Y:S01]  /*c7b0*/  FMUL R219, R219, UR20 ;  /* 0x00000014dbdb7c20 */ /* 0x000fe20008400000 */
[----:B------:R-:W-:Y:S01]  /*c7c0*/  F2FP.SATFINITE.E4M3.F32.PACK_AB_MERGE_C R35, RZ, R224, RZ ;  /* 0x000000e0ff23723e */ /* 0x000fe200048070ff */
[----:B------:R-:W-:Y:S01]  /*c7d0*/  FMUL R220, R220, UR20 ;  /* 0x00000014dcdc7c20 */ /* 0x000fe20008400000 */
[----:B0-----:R-:W-:Y:S01]  /*c7e0*/  F2FP.SATFINITE.E4M3.F32.PACK_AB_MERGE_C R33, RZ, R222, RZ ;  /* 0x000000deff21723e */ /* 0x001fe200048070ff */
[----:B------:R-:W-:Y:S01]  /*c7f0*/  FMUL R218, R218, UR20 ;  /* 0x00000014dada7c20 */ /* 0x000fe20008400000 */
[----:B------:R-:W-:Y:S01]  /*c800*/  F2FP.SATFINITE.E4M3.F32.PACK_AB_MERGE_C R221, RZ, R221, RZ ;  /* 0x000000ddffdd723e */ /* 0x000fe200048070ff */
[----:B------:R0:W-:Y:S01]  /*c810*/  @!P5 STG.E.U8 desc[UR14][R26.64], R35 ;  /* 0x000000231a00d986 */ /* 0x0001e2000c10110e */
[C---:B------:R-:W-:Y:S02]  /*c820*/  ISETP.LT.OR P5, PT, R41.reuse, 0x9, !P2 ;  /* 0x000000092900780c */ /* 0x040fe400057a1670 */
        /* <DEDUP_REMOVED lines=8> */
[----:B0-----:R-:W-:Y:S01]  /*c8b0*/  F2FP.SATFINITE.E4M3.F32.PACK_AB_MERGE_C R35, RZ, R220, RZ ;  /* 0x000000dcff23723e */ /* 0x001fe200048070ff */
[----:B------:R-:W-:Y:S01]  /*c8c0*/  FMUL R215, R215, UR20 ;  /* 0x00000014d7d77c20 */ /* 0x000fe20008400000 */
[----:B------:R-:W4:Y:S01]  /*c8d0*/  LDL.LU R226, [R1+0xc] ;  /* 0x00000c0001e27983 */ /* 0x000f220000300800 */
[----:B---3--:R-:W-:Y:S02]  /*c8e0*/  F2FP.SATFINITE.E4M3.F32.PACK_AB_MERGE_C R33, RZ, R218, RZ ;  /* 0x000000daff21723e */ /* 0x008fe400048070ff */
[----:B------:R-:W-:Y:S01]  /*c8f0*/  F2FP.SATFINITE.E4M3.F32.PACK_AB_MERGE_C R217, RZ, R217, RZ ;  /* 0x000000d9ffd9723e */ /* 0x000fe200048070ff */
[----:B------:R0:W-:Y:S01]  /*c900*/  @!P5 STG.E.U8 desc[UR14][R26.64+0x8], R35 ;  /* 0x000008231a00d986 */ /* 0x0001e2000c10110e */
[----:B------:R-:W-:-:S02]  /*c910*/  ISETP.LT.OR P5, PT, R41, 0x11, !P2 ;  /* 0x000000112900780c */ /* 0x000fc400057a1670 */
[----:B------:R-:W-:Y:S01]  /*c920*/  F2FP.SATFINITE.E4M3.F32.PACK_AB_MERGE_C R215, RZ, R215, RZ ;  /* 0x000000d7ffd7723e */ /* 0x000fe200048070ff */
[----:B------:R-:W3:Y:S01]  /*c930*/  LDL.LU R224, [R1+0x8] ;  /* 0x0000080001e07983 */ /* 0x000ee20000300800 */
[----:B------:R-:W-:-:S03]  /*c940*/  FMUL R216, R216, UR20 ;  /* 0x00000014d8d87c20 */ /* 0x000fc60008400000 */
[----:B------:R-:W4:Y:S04]  /*c950*/  LDL.LU R225, [R1+0x4] ;  /* 0x0000040001e17983 */ /* 0x000f280000300800 */
[----:B------:R-:W3:Y:S01]  /*c960*/  LDL.LU R223, [R1] ;  /* 0x0000000001df7983 */ /* 0x000ee20000300800 */
[----:B0-----:R-:W-:Y:S01]  /*c970*/  F2FP.SATFINITE.E4M3.F32.PACK_AB_MERGE_C R35, RZ, R216, RZ ;  /* 0x000000d8ff23723e */ /* 0x001fe200048070ff */
[----:B------:R-:W-:Y:S01]  /*c980*/  FMUL R214, R214, UR20 ;  /* 0x00000014d6d67c20 */ /* 0x000fe20008400000 */
[----:B------:R-:W-:Y:S01]  /*c990*/  FMUL R213, R213, UR20 ;  /* 0x00000014d5d57c20 */ /* 0x000fe20008400000 */
[----:B------:R0:W-:Y:S01]  /*c9a0*/  @!P0 STG.E.U8 desc[UR14][R24.64+0x10], R33 ;  /* 0x0000102118008986 */ /* 0x0001e2000c10110e */
[----:B------:R-:W-:Y:S01]  /*c9b0*/  ISETP.LT.OR P0, PT, R41, 0x19, !P3 ;  /* 0x000000192900780c */ /* 0x000fe20005f01670 */
[----:B------:R-:W-:Y:S01]  /*c9c0*/  FMUL R211, R211, UR20 ;  /* 0x00000014d3d37c20 */ /* 0x000fe20008400000 */
[----:B------:R-:W-:Y:S01]  /*c9d0*/  FMUL R212, R212, UR20 ;  /* 0x00000014d4d47c20 */ /* 0x000fe20008400000 */
[----:B------:R-:W-:Y:S01]  /*c9e0*/  @!P1 STG.E.U8 desc[UR14][R24.64+0x11], R217 ;  /* 0x000011d918009986 */ /* 0x000fe2000c10110e */
[C---:B------:R-:W-:Y:S01]  /*c9f0*/  ISETP.LT.OR P1, PT, R41.reuse, 0x1a, !P3 ;  /* 0x0000001a2900780c */ /* 0x040fe20005f21670 */
[----:B------:R-:W-:Y:S01]  /*ca00*/  FMUL R210, R210, UR20 ;  /* 0x00000014d2d27c20 */ /* 0x000fe20008400000 */
[----:B------:R-:W-:Y:S01]  /*ca10*/  F2FP.SATFINITE.E4M3.F32.PACK_AB_MERGE_C R213, RZ, R213, RZ ;  /* 0x000000d5ffd5723e */ /* 0x000fe200048070ff */
[----:B------:R-:W-:Y:S01]  /*ca20*/  @!P6 STG.E.U8 desc[UR14][R26.64+0x11], R215 ;  /* 0x000011d71a00e986 */ /* 0x000fe2000c10110e */
[----:B------:R-:W-:Y:S01]  /*ca30*/  ISETP.LT.OR P6, PT, R41, 0x1a, !P2 ;  /* 0x0000001a2900780c */ /* 0x000fe200057c1670 */
[----:B------:R-:W-:Y:S01]  /*ca40*/  FMUL R209, R209, UR20 ;  /* 0x00000014d1d17c20 */ /* 0x000fe20008400000 */
[----:B------:R-:W-:Y:S01]  /*ca50*/  F2FP.SATFINITE.E4M3.F32.PACK_AB_MERGE_C R211, RZ, R211, RZ ;  /* 0x000000d3ffd3723e */ /* 0x000fe200048070ff */
[----:B------:R1:W-:Y:S01]  /*ca60*/  @!P5 STG.E.U8 desc[UR14][R26.64+0x10], R35 ;  /* 0x000010231a00d986 */ /* 0x0003e2000c10110e */
[----:B0-----:R-:W-:Y:S01]  /*ca70*/  F2FP.SATFINITE.E4M3.F32.PACK_AB_MERGE_C R33, RZ, R214, RZ ;  /* 0x000000d6ff21723e */ /* 0x001fe200048070ff */
[----:B------:R-:W-:Y:S01]  /*ca80*/  FMUL R207, R207, UR20 ;  /* 0x00000014cfcf7c20 */ /* 0x000fe20008400000 */
[C---:B------:R-:W-:Y:S01]  /*ca90*/  ISETP.LT.OR P5, PT, R41.reuse, 0x19, !P2 ;  /* 0x000000192900780c */ /* 0x040fe200057a1670 */
[----:B------:R-:W-:Y:S01]  /*caa0*/  FMUL R208, R208, UR20 ;  /* 0x00000014d0d07c20 */ /* 0x000fe20008400000 */
[----:B------:R-:W-:Y:S01]  /*cab0*/  F2FP.SATFINITE.E4M3.F32.PACK_AB_MERGE_C R209, RZ, R209, RZ ;  /* 0x000000d1ffd1723e */ /* 0x000fe200048070ff */
[----:B------:R0:W-:Y:S01]  /*cac0*/  @!P0 STG.E.U8 desc[UR14][R24.64+0x18], R33 ;  /* 0x0000182118008986 */ /* 0x0001e2000c10110e */
[C---:B------:R-:W-:Y:S01]  /*cad0*/  ISETP.LT.OR P0, PT, R41.reuse, 0x21, !P3 ;  /* 0x000000212900780c */ /* 0x040fe20005f01670 */
[----:B------:R-:W-:Y:S01]  /*cae0*/  FMUL R206, R206, UR20 ;  /* 0x00000014cece7c20 */ /* 0x000fe20008400000 */
[----:B------:R-:W-:Y:S01]  /*caf0*/  F2FP.SATFINITE.E4M3.F32.PACK_AB_MERGE_C R207, RZ, R207, RZ ;  /* 0x000000cfffcf723e */ /* 0x000fe200048070ff */
[----:B------:R-:W-:Y:S01]  /*cb00*/  @!P1 STG.E.U8 desc[UR14][R24.64+0x19], R213 ;  /* 0x000019d518009986 */ /* 0x000fe2000c10110e */
[----:B------:R-:W-:Y:S01]  /*cb10*/  ISETP.LT.OR P1, PT, R41, 0x22, !P3 ;  /* 0x000000222900780c */ /* 0x000fe20005f21670 */
[----:B------:R-:W-:Y:S01]  /*cb20*/  FMUL R205, R205, UR20 ;  /* 0x00000014cdcd7c20 */ /* 0x000fe20008400000 */
[----:B-1----:R-:W-:Y:S01]  /*cb30*/  F2FP.SATFINITE.E4M3.F32.PACK_AB_MERGE_C R35, RZ, R212, RZ ;  /* 0x000000d4ff23723e */ /* 0x002fe200048070ff */
        /* <DEDUP_REMOVED lines=11> */
[----:B------:R-:W-:Y:S01]  /*cbf0*/  ISETP.LT.OR P0, PT, R41, 0x29, !P3 ;  /* 0x000000292900780c */ /* 0x000fe20005f01670 */
[----:B------:R-:W-:Y:S01]  /*cc00*/  FMUL R201, R201, UR20 ;  /* 0x00000014c9c97c20 */ /* 0x000fe20008400000 */
[----:B------:R-:W-:Y:S01]  /*cc10*/  FMUL R199, R199, UR20 ;  /* 0x00000014c7c77c20 */ /* 0x000fe20008400000 */
[----:B------:R-:W-:Y:S01]  /*cc20*/  @!P1 STG.E.U8 desc[UR14][R24.64+0x21], R209 ;  /* 0x000021d118009986 */ /* 0x000fe2000c10110e */
[C---:B------:R-:W-:Y:S01]  /*cc30*/  ISETP.LT.OR P1, PT, R41.reuse, 0x2a, !P3 ;  /* 0x0000002a2900780c */ /* 0x040fe20005f21670 */
        /* <DEDUP_REMOVED lines=9> */
[----:B------:R-:W-:Y:S01]  /*ccd0*/  ISETP.LT.OR P5, PT, R41, 0x29, !P2 ;  /* 0x000000292900780c */ /* 0x000fe200057a1670 */
[----:B------:R-:W-:Y:S01]  /*cce0*/  FMUL R195, R195, UR20 ;  /* 0x00000014c3c37c20 */ /* 0x000fe20008400000 */
[----:B------:R-:W-:Y:S01]  /*ccf0*/  F2FP.SATFINITE.E4M3.F32.PACK_AB_MERGE_C R199, RZ, R199, RZ ;  /* 0x000000c7ffc7723e */ /* 0x000fe200048070ff */
[----:B------:R0:W-:Y:S01]  /*cd00*/  @!P0 STG.E.U8 desc[UR14][R24.64+0x28], R33 ;  /* 0x0000282118008986 */ /* 0x0001e2000c10110e */
[C---:B------:R-:W-:Y:S01]  /*cd10*/  ISETP.LT.OR P0, PT, R41.reuse, 0x31, !P3 ;  /* 0x000000312900780c */ /* 0x040fe20005f01670 */
[----:B------:R-:W-:Y:S01]  /*cd20*/  FMUL R196, R196, UR20 ;  /* 0x00000014c4c47c20 */ /* 0x000fe20008400000 */
[----:B------:R-:W-:Y:S01]  /*cd30*/  F2FP.SATFINITE.E4M3.F32.PACK_AB_MERGE_C R197, RZ, R197, RZ ;  /* 0x000000c5ffc5723e */ /* 0x000fe200048070ff */
        /* <DEDUP_REMOVED lines=59> */
[C---:B------:R-:W-:Y:S01]  /*d0f0*/  ISETP.LT.OR P6, PT, R41.reuse, 0x4a, !P2 ;  /* 0x0000004a2900780c */ /* 0x040fe200057c1670 */
        /* <DEDUP_REMOVED lines=57> */
[----:B------:R-:W-:Y:S01]  /*d490*/  ISETP.LT.OR P5, PT, R41, 0x61, !P3 ;  /* 0x000000612900780c */ /* 0x000fe20005fa1670 */
[----:B------:R-:W-:Y:S01]  /*d4a0*/  FMUL R161, R161, UR20 ;  /* 0x00000014a1a17c20 */ /* 0x000fe20008400000 */
[----:B0-----:R-:W-:Y:S01]  /*d4b0*/  F2FP.SATFINITE.E4M3.F32.PACK_AB_MERGE_C R33, RZ, R178, RZ ;  /* 0x000000b2ff21723e */ /* 0x001fe200048070ff */
[----:B------:R-:W-:Y:S01]  /*d4c0*/  FMUL R160, R160, UR20 ;  /* 0x00000014a0a07c20 */ /* 0x000fe20008400000 */
[----:B------:R-:W-:Y:S01]  /*d4d0*/  FMUL R159, R159, UR20 ;  /* 0x000000149f9f7c20 */ /* 0x000fe20008400000 */
[----:B------:R-:W-:Y:S01]  /*d4e0*/  FMUL R157, R157, UR20 ;  /* 0x000000149d9d7c20 */ /* 0x000fe20008400000 */
[----:B------:R-:W-:Y:S01]  /*d4f0*/  F2FP.SATFINITE.E4M3.F32.PACK_AB_MERGE_C R161, RZ, R161, RZ ;  /* 0x000000a1ffa1723e */ /* 0x000fe200048070ff */
[----:B------:R-:W-:Y:S01]  /*d500*/  FMUL R158, R158, UR20 ;  /* 0x000000149e9e7c20 */ /* 0x000fe20008400000 */
[----:B------:R-:W-:Y:S01]  /*d510*/  FMUL R156, R156, UR20 ;  /* 0x000000149c9c7c20 */ /* 0x000fe20008400000 */
[----:B------:R-:W-:Y:S01]  /*d520*/  @!P6 STG.E.U8 desc[UR14][R24.64+0x61], R177 ;  /* 0x000061b11800e986 */ /* 0x000fe2000c10110e */
[----:B------:R-:W-:Y:S01]  /*d530*/  ISETP.LT.OR P6, PT, R41, 0x69, !P3 ;  /* 0x000000692900780c */ /* 0x000fe20005fc1670 */
[----:B------:R-:W-:Y:S01]  /*d540*/  FMUL R155, R155, UR20 ;  /* 0x000000149b9b7c20 */ /* 0x000fe20008400000 */
[----:B-1----:R-:W-:Y:S01]  /*d550*/  F2FP.SATFINITE.E4M3.F32.PACK_AB_MERGE_C R35, RZ, R176, RZ ;  /* 0x000000b0ff23723e */ /* 0x002fe200048070ff */
[----:B------:R0:W-:Y:S01]  /*d560*/  @!P5 STG.E.U8 desc[UR14][R24.64+0x60], R33 ;  /* 0x000060211800d986 */ /* 0x0001e2000c10110e */
        /* <DEDUP_REMOVED lines=16> */
[----:B-1----:R-:W-:Y:S01]  /*d670*/  F2FP.SATFINITE.E4M3.F32.PACK_AB_MERGE_C R35, RZ, R170, RZ ;  /* 0x000000aaff23723e */ /* 0x002fe200048070ff */
[----:B------:R-:W-:Y:S01]  /*d680*/  @!P0 STG.E.U8 desc[UR14][R24.64+0x69], R173 ;  /* 0x000069ad18008986 */ /* 0x000fe2000c10110e */
        /* <DEDUP_REMOVED lines=12> */
[----:B------:R-:W-:Y:S01]  /*d750*/  ISETP.LT.OR P6, PT, R41, 0x79, !P3 ;  /* 0x000000792900780c */ /* 0x000fe20005fc1670 */
[----:B------:R-:W-:Y:S01]  /*d760*/  FMUL R17, R17, UR20 ;  /* 0x0000001411117c20 */ /* 0x000fe20008400000 */
[----:B------:R-:W-:Y:S01]  /*d770*/  ISETP.LT.OR P3, PT, R41, 0x7a, !P3 ;  /* 0x0000007a2900780c */ /* 0x000fe20005f61670 */
[----:B------:R-:W-:Y:S01]  /*d780*/  @!P0 STG.E.U8 desc[UR14][R24.64+0x71], R169 ;  /* 0x000071a918008986 */ /* 0x000fe2000c10110e */
[----:B0-----:R-:W-:Y:S01]  /*d790*/  F2FP.SATFINITE.E4M3.F32.PACK_AB_MERGE_C R33, RZ, R168, RZ ;  /* 0x000000a8ff21723e */ /* 0x001fe200048070ff */
[----:B------:R-:W-:Y:S01]  /*d7a0*/  FMUL R18, R18, UR20 ;  /* 0x0000001412127c20 */ /* 0x000fe20008400000 */
[----:B------:R-:W-:Y:S01]  /*d7b0*/  ISETP.GE.AND P0, PT, R42, 0x89, PT ;  /* 0x000000892a00780c */ /* 0x000fe20003f06270 */
[----:B------:R-:W-:Y:S01]  /*d7c0*/  FMUL R16, R16, UR20 ;  /* 0x0000001410107c20 */ /* 0x000fe20008400000 */
[----:B------:R-:W-:Y:S01]  /*d7d0*/  F2FP.SATFINITE.E4M3.F32.PACK_AB_MERGE_C R21, RZ, R21, RZ ;  /* 0x00000015ff15723e */ /* 0x000fe200048070ff */
[----:B------:R0:W-:Y:S01]  /*d7e0*/  @!P1 STG.E.U8 desc[UR14][R26.64+0x70], R33 ;  /* 0x000070211a009986 */ /* 0x0001e2000c10110e */
[----:B------:R-:W-:Y:S01]  /*d7f0*/  ISETP.GE.AND P1, PT, R42, 0x81, PT ;  /* 0x000000812a00780c */ /* 0x000fe20003f26270 */
[----:B------:R-:W-:Y:S01]  /*d800*/  FMUL R15, R15, UR20 ;  /* 0x000000140f0f7c20 */ /* 0x000fe20008400000 */
[----:B-1----:R-:W-:Y:S01]  /*d810*/  F2FP.SATFINITE.E4M3.F32.PACK_AB_MERGE_C R35, RZ, R166, RZ ;  /* 0x000000a6ff23723e */ /* 0x002fe200048070ff */
[----:B------:R-:W-:Y:S01]  /*d820*/  @!P5 STG.E.U8 desc[UR14][R26.64+0x71], R167 ;  /* 0x000071a71a00d986 */ /* 0x000fe2000c10110e */
[----:B------:R-:W-:Y:S01]  /*d830*/  ISETP.LT.OR P5, PT, R41, 0x79, !P2 ;  /* 0x000000792900780c */ /* 0x000fe200057a1670 */
[----:B------:R-:W-:Y:S01]  /*d840*/  FMUL R13, R13, UR20 ;  /* 0x000000140d0d7c20 */ /* 0x000fe20008400000 */
[C---:B------:R-:W-:Y:S01]  /*d850*/  ISETP.LT.OR P2, PT, R41.reuse, 0x7a, !P2 ;  /* 0x0000007a2900780c */ /* 0x040fe20005741670 */
        /* <DEDUP_REMOVED lines=9> */
[----:B------:R-:W-:Y:S01]  /*d8f0*/  F2FP.SATFINITE.E4M3.F32.PACK_AB_MERGE_C R17, RZ, R17, RZ ;  /* 0x00000011ff11723e */ /* 0x000fe200048070ff */
[----:B------:R-:W-:Y:S01]  /*d900*/  @!P5 STG.E.U8 desc[UR14][R26.64+0x78], R37 ;  /* 0x000078251a00d986 */ /* 0x000fe2000c10110e */
[----:B------:R-:W-:Y:S01]  /*d910*/  ISETP.LT.OR P5, PT, R41, 0x1, !P0 ;  /* 0x000000012900780c */ /* 0x000fe200047a1670 */
[----:B------:R-:W-:Y:S01]  /*d920*/  FMUL R9, R9, UR20 ;  /* 0x0000001409097c20 */ /* 0x000fe20008400000 */
[----:B------:R-:W-:Y:S01]  /*d930*/  F2FP.SATFINITE.E4M3.F32.PACK_AB_MERGE_C R15, RZ, R15, RZ ;  /* 0x0000000fff0f723e */ /* 0x000fe200048070ff */
[----:B------:R0:W-:Y:S01]  /*d940*/  @!P2 STG.E.U8 desc[UR14][R26.64+0x79], R163 ;  /* 0x000079a31a00a986 */ /* 0x0001e2000c10110e */
[C---:B------:R-:W-:Y:S01]  /*d950*/  ISETP.LT.OR P2, PT, R41.reuse, 0xa, !P1 ;  /* 0x0000000a2900780c */ /* 0x040fe20004f41670 */
        /* <DEDUP_REMOVED lines=9> */
[----:B------:R-:W-:Y:S01]  /*d9f0*/  F2FP.SATFINITE.E4M3.F32.PACK_AB_MERGE_C R11, RZ, R11, RZ ;  /* 0x0000000bff0b723e */ /* 0x000fe200048070ff */
[----:B------:R2:W-:Y:S01]  /*da00*/  @!P5 STG.E.U8 desc[UR14][R30.64], R33 ;  /* 0x000000211e00d986 */ /* 0x0005e2000c10110e */
[----:B------:R-:W-:Y:S01]  /*da10*/  ISETP.LT.OR P5, PT, R41, 0x9, !P0 ;  /* 0x000000092900780c */ /* 0x000fe200047a1670 */
[----:B------:R-:W-:Y:S01]  /*da20*/  FMUL R5, R5, UR20 ;  /* 0x0000001405057c20 */ /* 0x000fe20008400000 */
[----:B0-----:R-:W-:Y:S01]  /*da30*/  F2FP.SATFINITE.E4M3.F32.PACK_AB_MERGE_C R27, RZ, R156, RZ ;  /* 0x0000009cff1b723e */ /* 0x001fe200048070ff */
[----:B-----5:R-:W-:Y:S01]  /*da40*/  FMUL R0, R0, UR20 ;  /* 0x0000001400007c20 */ /* 0x020fe20008400000 */
[----:B------:R-:W-:Y:S01]  /*da50*/  F2FP.SATFINITE.E4M3.F32.PACK_AB_MERGE_C R9, RZ, R9, RZ ;  /* 0x00000009ff09723e */ /* 0x000fe200048070ff */
[----:B------:R-:W-:Y:S01]  /*da60*/  FMUL R6, R6, UR20 ;  /* 0x0000001406067c20 */ /* 0x000fe20008400000 */
[----:B------:R-:W-:Y:S01]  /*da70*/  F2FP.SATFINITE.E4M3.F32.PACK_AB_MERGE_C R7, RZ, R7, RZ ;  /* 0x00000007ff07723e */ /* 0x000fe200048070ff */
[----:B------:R-:W4:Y:S01]  /*da80*/  LDL.LU R221, [R1+0x14] ;  /* 0x0000140001dd7983 */ /* 0x000f220000300800 */
[----:B-1----:R-:W-:Y:S01]  /*da90*/  F2FP.SATFINITE.E4M3.F32.PACK_AB_MERGE_C R25, RZ, R158, RZ ;  /* 0x0000009eff19723e */ /* 0x002fe200048070ff */
[----:B------:R-:W-:Y:S01]  /*daa0*/  FMUL R2, R2, UR20 ;  /* 0x0000001402027c20 */ /* 0x000fe20008400000 */
[----:B------:R-:W-:Y:S01]  /*dab0*/  F2FP.SATFINITE.E4M3.F32.PACK_AB_MERGE_C R5, RZ, R5, RZ ;  /* 0x00000005ff05723e */ /* 0x000fe200048070ff */
[----:B------:R-:W-:Y:S01]  /*dac0*/  @!P6 STG.E.U8 desc[UR14][R30.64+0x1], R159 ;  /* 0x0000019f1e00e986 */ /* 0x000fe2000c10110e */
[----:B------:R-:W-:Y:S01]  /*dad0*/  ISETP.LT.OR P6, PT, R41, 0xa, !P0 ;  /* 0x0000000a2900780c */ /* 0x000fe200047c1670 */
[----:B------:R-:W-:Y:S01]  /*dae0*/  FMUL R3, R3, UR20 ;  /* 0x0000001403037c20 */ /* 0x000fe20008400000 */
[----:B--2---:R-:W-:Y:S01]  /*daf0*/  F2FP.SATFINITE.E4M3.F32.PACK_AB_MERGE_C R33, RZ, R152, RZ ;  /* 0x00000098ff21723e */ /* 0x004fe200048070ff */
[----:B------:R-:W-:Y:S01]  /*db00*/  @!P2 STG.E.U8 desc[UR14][R28.64+0x9], R157 ;  /* 0x0000099d1c00a986 */ /* 0x000fe2000c10110e */
[----:B------:R-:W-:Y:S01]  /*db10*/  ISETP.LT.OR P2, PT, R41, 0x12, !P1 ;  /* 0x000000122900780c */ /* 0x000fe20004f41670 */
[----:B------:R-:W-:-:S02]  /*db20*/  FMUL R4, R4, UR20 ;  /* 0x0000001404047c20 */ /* 0x000fc40008400000 */
[----:B------:R0:W-:Y:S01]  /*db30*/  @!P3 STG.E.U8 desc[UR14][R28.64+0x8], R25 ;  /* 0x000008191c00b986 */ /* 0x0001e2000c10110e */
[----:B------:R-:W-:-:S03]  /*db40*/  ISETP.LT.OR P3, PT, R41, 0x11, !P1 ;  /* 0x000000112900780c */ /* 0x000fc60004f61670 */
[----:B------:R1:W-:Y:S01]  /*db50*/  @!P5 STG.E.U8 desc[UR14][R30.64+0x8], R27 ;  /* 0x0000081b1e00d986 */ /* 0x0003e2000c10110e */
[----:B------:R-:W-:-:S03]  /*db60*/  ISETP.LT.OR P5, PT, R41, 0x11, !P0 ;  /* 0x000000112900780c */ /* 0x000fc600047a1670 */
[----:B------:R-:W-:Y:S01]  /*db70*/  @!P6 STG.E.U8 desc[UR14][R30.64+0x9], R155 ;  /* 0x0000099b1e00e986 */ /* 0x000fe2000c10110e */
[----:B------:R-:W-:-:S03]  /*db80*/  ISETP.LT.OR P6, PT, R41, 0x12, !P0 ;  /* 0x000000122900780c */ /* 0x000fc600047c1670 */
[----:B------:R-:W-:Y:S01]  /*db90*/  @!P2 STG.E.U8 desc[UR14][R28.64+0x11], R153 ;  /* 0x000011991c00a986 */ /* 0x000fe2000c10110e */
[----:B------:R-:W-:Y:S02]  /*dba0*/  ISETP.LT.OR P2, PT, R41, 0x1a, !P1 ;  /* 0x0000001a2900780c */ /* 0x000fe40004f41670 */
[----:B0-----:R-:W-:Y:S01]  /*dbb0*/  F2FP.SATFINITE.E4M3.F32.PACK_AB_MERGE_C R25, RZ, R154, RZ ;  /* 0x0000009aff19723e */ /* 0x001fe200048070ff */
[----:B------:R-:W2:Y:S01]  /*dbc0*/  LDL.LU R220, [R1+0x18] ;  /* 0x0000180001dc7983 */ /* 0x000ea20000300800 */
[----:B-1----:R-:W-:-:S03]  /*dbd0*/  F2FP.SATFINITE.E4M3.F32.PACK_AB_MERGE_C R27, RZ, R20, RZ ;  /* 0x00000014ff1b723e */ /* 0x002fc600048070ff */
[----:B------:R0:W-:Y:S01]  /*dbe0*/  @!P3 STG.E.U8 desc[UR14][R28.64+0x10], R25 ;  /* 0x000010191c00b986 */ /* 0x0001e2000c10110e */
[----:B------:R-:W-:-:S03]  /*dbf0*/  ISETP.LT.OR P3, PT, R41, 0x19, !P1 ;  /* 0x000000192900780c */ /* 0x000fc60004f61670 */
[----:B------:R-:W-:Y:S01]  /*dc00*/  @!P5 STG.E.U8 desc[UR14][R30.64+0x10], R33 ;  /* 0x000010211e00d986 */ /* 0x000fe2000c10110e */
[----:B------:R-:W-:-:S03]  /*dc10*/  ISETP.LT.OR P5, PT, R41, 0x19, !P0 ;  /* 0x000000192900780c */ /* 0x000fc600047a1670 */
[----:B------:R1:W-:Y:S01]  /*dc20*/  @!P6 STG.E.U8 desc[UR14][R30.64+0x11], R23 ;  /* 0x000011171e00e986 */ /* 0x0003e2000c10110e */
[----:B------:R-:W-:-:S03]  /*dc30*/  ISETP.LT.OR P6, PT, R41, 0x1a, !P0 ;  /* 0x0000001a2900780c */ /* 0x000fc600047c1670 */
[----:B------:R3:W-:Y:S01]  /*dc40*/  @!P2 STG.E.U8 desc[UR14][R28.64+0x19], R21 ;  /* 0x000019151c00a986 */ /* 0x0007e2000c10110e */
[C---:B------:R-:W-:Y:S02]  /*dc50*/  ISETP.LT.OR P2, PT, R41.reuse, 0x22, !P1 ;  /* 0x000000222900780c */ /* 0x040fe40004f41670 */
[----:B0-----:R-:W-:Y:S01]  /*dc60*/  F2FP.SATFINITE.E4M3.F32.PACK_AB_MERGE_C R25, RZ, R22, RZ ;  /* 0x00000016ff19723e */ /* 0x001fe200048070ff */
[----:B------:R-:W2:Y:S04]  /*dc70*/  LDL.LU R222, [R1+0x1c] ;  /* 0x00001c0001de7983 */ /* 0x000ea80000300800 */
[----:B------:R-:W-:Y:S01]  /*dc80*/  @!P3 STG.E.U8 desc[UR14][R28.64+0x18], R25 ;  /* 0x000018191c00b986 */ /* 0x000fe2000c10110e */
[C---:B------:R-:W-:Y:S02]  /*dc90*/  ISETP.LT.OR P3, PT, R41.reuse, 0x21, !P1 ;  /* 0x000000212900780c */ /* 0x040fe40004f61670 */
[----:B-1----:R-:W-:Y:S01]  /*dca0*/  F2FP.SATFINITE.E4M3.F32.PACK_AB_MERGE_C R23, RZ, R18, RZ ;  /* 0x00000012ff17723e */ /* 0x002fe200048070ff */
[----:B------:R-:W-:Y:S01]  /*dcb0*/  @!P5 STG.E.U8 desc[UR14][R30.64+0x18], R27 ;  /* 0x0000181b1e00d986 */ /* 0x000fe2000c10110e */
[----:B------:R-:W-:-:S02]  /*dcc0*/  ISETP.LT.OR P5, PT, R41, 0x21, !P0 ;  /* 0x000000212900780c */ /* 0x000fc400047a1670 */
[----:B---3--:R-:W-:Y:S01]  /*dcd0*/  F2FP.SATFINITE.E4M3.F32.PACK_AB_MERGE_C R21, RZ, R16, RZ ;  /* 0x00000010ff15723e */ /* 0x008fe200048070ff */
[----:B------:R0:W-:Y:S01]  /*dce0*/  @!P6 STG.E.U8 desc[UR14][R30.64+0x19], R19 ;  /* 0x000019131e00e986 */ /* 0x0001e2000c10110e */
[----:B------:R-:W-:-:S03]  /*dcf0*/  ISETP.LT.OR P6, PT, R41, 0x22, !P0 ;  /* 0x000000222900780c */ /* 0x000fc600047c1670 */
[----:B------:R1:W-:Y:S01]  /*dd00*/  @!P2 STG.E.U8 desc[UR14][R28.64+0x21], R17 ;  /* 0x000021111c00a986 */ /* 0x0003e2000c10110e */
[----:B------:R-:W-:-:S03]  /*dd10*/  ISETP.LT.OR P2, PT, R41, 0x2a, !P1 ;  /* 0x0000002a2900780c */ /* 0x000fc60004f41670 */
[----:B------:R-:W-:Y:S01]  /*dd20*/  @!P3 STG.E.U8 desc[UR14][R28.64+0x20], R23 ;  /* 0x000020171c00b986 */ /* 0x000fe2000c10110e */
[----:B------:R-:W-:-:S03]  /*dd30*/  ISETP.LT.OR P3, PT, R41, 0x29, !P1 ;  /* 0x000000292900780c */ /* 0x000fc60004f61670 */
[----:B------:R-:W-:Y:S01]  /*dd40*/  @!P5 STG.E.U8 desc[UR14][R30.64+0x20], R21 ;  /* 0x000020151e00d986 */ /* 0x000fe2000c10110e */
[C---:B------:R-:W-:Y:S02]  /*dd50*/  ISETP.LT.OR P5, PT, R41.reuse, 0x29, !P0 ;  /* 0x000000292900780c */ /* 0x040fe400047a1670 */
[----:B0-----:R-:W-:Y:S01]  /*dd60*/  F2FP.SATFINITE.E4M3.F32.PACK_AB_MERGE_C R19, RZ, R14, RZ ;  /* 0x0000000eff13723e */ /* 0x001fe200048070ff */
[----:B------:R0:W-:Y:S01]  /*dd70*/  @!P6 STG.E.U8 desc[UR14][R30.64+0x21], R15 ;  /* 0x0000210f1e00e986 */ /* 0x0001e2000c10110e */
[C---:B------:R-:W-:Y:S02]  /*dd80*/  ISETP.LT.OR P6, PT, R41.reuse, 0x2a, !P0 ;  /* 0x0000002a2900780c */ /* 0x040fe400047c1670 */
[----:B-1----:R-:W-:Y:S01]  /*dd90*/  F2FP.SATFINITE.E4M3.F32.PACK_AB_MERGE_C R17, RZ, R12, RZ ;  /* 0x0000000cff11723e */ /* 0x002fe200048070ff */
        /* <DEDUP_REMOVED lines=15> */
[----:B0-----:R-:W-:Y:S02]  /*de90*/  F2FP.SATFINITE.E4M3.F32.PACK_AB_MERGE_C R11, RZ, R6, RZ ;  /* 0x00000006ff0b723e */ /* 0x001fe400048070ff */
[C---:B------:R-:W-:Y:S01]  /*dea0*/  ISETP.LT.OR P5, PT, R41.reuse, 0x39, !P0 ;  /* 0x000000392900780c */ /* 0x040fe200047a1670 */
[----:B------:R0:W-:Y:S01]  /*deb0*/  @!P6 STG.E.U8 desc[UR14][R30.64+0x31], R7 ;  /* 0x000031071e00e986 */ /* 0x0001e2000c10110e */
[----:B-1----:R-:W-:Y:S02]  /*dec0*/  F2FP.SATFINITE.E4M3.F32.PACK_AB_MERGE_C R9, RZ, R4, RZ ;  /* 0x00000004ff09723e */ /* 0x002fe400048070ff */
[----:B------:R-:W-:Y:S01]  /*ded0*/  ISETP.LT.OR P6, PT, R41, 0x3a, !P0 ;  /* 0x0000003a2900780c */ /* 0x000fe200047c1670 */
[----:B------:R1:W-:Y:S04]  /*dee0*/  @!P2 STG.E.U8 desc[UR14][R28.64+0x39], R5 ;  /* 0x000039051c00a986 */ /* 0x0003e8000c10110e */
[----:B------:R3:W-:Y:S01]  /*def0*/  @!P3 STG.E.U8 desc[UR14][R28.64+0x38], R11 ;  /* 0x0000380b1c00b986 */ /* 0x0007e2000c10110e */
[----:B------:R-:W-:Y:S01]  /*df00*/  FMUL R4, R227, UR20 ;  /* 0x00000014e3047c20 */ /* 0x000fe20008400000 */
[----:B------:R-:W-:-:S02]  /*df10*/  ISETP.LT.OR P3, PT, R41, 0x41, !P1 ;  /* 0x000000412900780c */ /* 0x000fc40004f61670 */
[----:B0-----:R-:W-:Y:S02]  /*df20*/  F2FP.SATFINITE.E4M3.F32.PACK_AB_MERGE_C R7, RZ, R3, RZ ;  /* 0x00000003ff07723e */ /* 0x001fe400048070ff */
[----:B-1----:R-:W-:Y:S01]  /*df30*/  F2FP.SATFINITE.E4M3.F32.PACK_AB_MERGE_C R5, RZ, R0, RZ ;  /* 0x00000000ff05723e */ /* 0x002fe200048070ff */
[----:B------:R-:W-:Y:S01]  /*df40*/  FMUL R0, R223, UR20 ;  /* 0x00000014df007c20 */ /* 0x000fe20008400000 */
[----:B------:R-:W-:Y:S01]  /*df50*/  ISETP.LT.OR P2, PT, R41, 0x42, !P1 ;  /* 0x000000422900780c */ /* 0x000fe20004f41670 */
[----:B------:R-:W2:Y:S01]  /*df60*/  LDL.LU R223, [R1+0x20] ;  /* 0x0000200001df7983 */ /* 0x000ea20000300800 */
[----:B---3--:R-:W-:Y:S02]  /*df70*/  F2FP.SATFINITE.E4M3.F32.PACK_AB_MERGE_C R11, RZ, R2, RZ ;  /* 0x00000002ff0b723e */ /* 0x008fe400048070ff */
[----:B------:R-:W-:Y:S01]  /*df80*/  F2FP.SATFINITE.E4M3.F32.PACK_AB_MERGE_C R13, RZ, R0, RZ ;  /* 0x00000000ff0d723e */ /* 0x000fe200048070ff */
[----:B----4-:R-:W-:Y:S01]  /*df90*/  FMUL R0, R225, UR20 ;  /* 0x00000014e1007c20 */ /* 0x010fe20008400000 */
[----:B------:R-:W-:Y:S01]  /*dfa0*/  FMUL R2, R224, UR20 ;  /* 0x00000014e0027c20 */ /* 0x000fe20008400000 */
[----:B------:R-:W3:Y:S04]  /*dfb0*/  LDL.LU R225, [R1+0x24] ;  /* 0x0000240001e17983 */ /* 0x000ee80000300800 */
[----:B------:R-:W4:Y:S01]  /*dfc0*/  LDL.LU R224, [R1+0x28] ;  /* 0x0000280001e07983 */ /* 0x000f220000300800 */
[----:B------:R-:W-:-:S03]  /*dfd0*/  FMUL R3, R226, UR20 ;  /* 0x00000014e2037c20 */ /* 0x000fc60008400000 */
[----:B------:R-:W4:Y:S04]  /*dfe0*/  LDL.LU R226, [R1+0x2c] ;  /* 0x00002c0001e27983 */ /* 0x000f280000300800 */
[----:B------:R-:W4:Y:S04]  /*dff0*/  LDL.LU R227, [R1+0x30] ;  /* 0x0000300001e37983 */ /* 0x000f280000300800 */
[----:B------:R-:W-:Y:S01]  /*e000*/  @!P5 STG.E.U8 desc[UR14][R30.64+0x38], R9 ;  /* 0x000038091e00d986 */ /* 0x000fe2000c10110e */
[----:B------:R-:W-:-:S03]  /*e010*/  ISETP.LT.OR P5, PT, R41, 0x41, !P0 ;  /* 0x000000412900780c */ /* 0x000fc600047a1670 */
[----:B------:R0:W-:Y:S01]  /*e020*/  @!P6 STG.E.U8 desc[UR14][R30.64+0x39], R7 ;  /* 0x000039071e00e986 */ /* 0x0001e2000c10110e */
[----:B------:R-:W-:-:S03]  /*e030*/  ISETP.LT.OR P6, PT, R41, 0x42, !P0 ;  /* 0x000000422900780c */ /* 0x000fc600047c1670 */
[----:B------:R-:W-:Y:S01]  /*e040*/  @!P3 STG.E.U8 desc[UR14][R28.64+0x40], R11 ;  /* 0x0000400b1c00b986 */ /* 0x000fe2000c10110e */
[----:B------:R-:W-:-:S03]  /*e050*/  ISETP.LT.OR P3, PT, R41, 0x49, !P1 ;  /* 0x000000492900780c */ /* 0x000fc60004f61670 */
[----:B------:R1:W-:Y:S01]  /*e060*/  @!P2 STG.E.U8 desc[UR14][R28.64+0x41], R5 ;  /* 0x000041051c00a986 */ /* 0x0003e2000c10110e */
[----:B0-----:R-:W-:-:S03]  /*e070*/  F2FP.SATFINITE.E4M3.F32.PACK_AB_MERGE_C R7, RZ, R0, RZ ;  /* 0x00000000ff07723e */ /* 0x001fc600048070ff */
[----:B------:R-:W-:Y:S01]  /*e080*/  @!P5 STG.E.U8 desc[UR14][R30.64+0x40], R13 ;  /* 0x0000400d1e00d986 */ /* 0x000fe2000c10110e */
[C---:B------:R-:W-:Y:S02]  /*e090*/  ISETP.LT.OR P2, PT, R41.reuse, 0x4a, !P1 ;  /* 0x0000004a2900780c */ /* 0x040fe40004f41670 */
[----:B-1----:R-:W-:Y:S01]  /*e0a0*/  F2FP.SATFINITE.E4M3.F32.PACK_AB_MERGE_C R5, RZ, R2, RZ ;  /* 0x00000002ff05723e */ /* 0x002fe200048070ff */
[----:B------:R0:W-:Y:S01]  /*e0b0*/  @!P6 STG.E.U8 desc[UR14][R30.64+0x41], R7 ;  /* 0x000041071e00e986 */ /* 0x0001e2000c10110e */
[C---:B------:R-:W-:Y:S02]  /*e0c0*/  ISETP.LT.OR P5, PT, R41.reuse, 0x49, !P0 ;  /* 0x000000492900780c */ /* 0x040fe400047a1670 */
[C---:B------:R-:W-:Y:S01]  /*e0d0*/  ISETP.LT.OR P6, PT, R41.reuse, 0x4a, !P0 ;  /* 0x0000004a2900780c */ /* 0x040fe200047c1670 */
[----:B------:R1:W-:Y:S01]  /*e0e0*/  @!P3 STG.E.U8 desc[UR14][R28.64+0x48], R5 ;  /* 0x000048051c00b986 */ /* 0x0003e2000c10110e */
[----:B------:R-:W-:Y:S02]  /*e0f0*/  ISETP.LT.OR P3, PT, R41, 0x51, !P1 ;  /* 0x000000512900780c */ /* 0x000fe40004f61670 */
[----:B------:R-:W-:-:S02]  /*e100*/  F2FP.SATFINITE.E4M3.F32.PACK_AB_MERGE_C R9, RZ, R3, RZ ;  /* 0x00000003ff09723e */ /* 0x000fc400048070ff */
[----:B------:R-:W-:-:S03]  /*e110*/  F2FP.SATFINITE.E4M3.F32.PACK_AB_MERGE_C R11, RZ, R4, RZ ;  /* 0x00000004ff0b723e */ /* 0x000fc600048070ff */
[----:B------:R1:W-:Y:S04]  /*e120*/  @!P2 STG.E.U8 desc[UR14][R28.64+0x49], R9 ;  /* 0x000049091c00a986 */ /* 0x0003e8000c10110e */
[----:B------:R-:W-:Y:S01]  /*e130*/  @!P5 STG.E.U8 desc[UR14][R30.64+0x48], R11 ;  /* 0x0000480b1e00d986 */ /* 0x000fe2000c10110e */
[----:B------:R-:W-:-:S03]  /*e140*/  FMUL R0, R221, UR20 ;  /* 0x00000014dd007c20 */ /* 0x000fc60008400000 */
[----:B------:R-:W4:Y:S02]  /*e150*/  LDL.LU R221, [R1+0x34] ;  /* 0x0000340001dd7983 */ /* 0x000f240000300800 */
[----:B0-----:R-:W-:-:S05]  /*e160*/  F2FP.SATFINITE.E4M3.F32.PACK_AB_MERGE_C R7, RZ, R0, RZ ;  /* 0x00000000ff07723e */ /* 0x001fca00048070ff */
[----:B------:R-:W-:Y:S01]  /*e170*/  @!P6 STG.E.U8 desc[UR14][R30.64+0x49], R7 ;  /* 0x000049071e00e986 */ /* 0x000fe2000c10110e */
[----:B--2---:R-:W-:-:S03]  /*e180*/  FMUL R2, R220, UR20 ;  /* 0x00000014dc027c20 */ /* 0x004fc60008400000 */
[----:B------:R-:W2:Y:S02]  /*e190*/  LDL.LU R220, [R1+0x38] ;  /* 0x0000380001dc7983 */ /* 0x000ea40000300800 */
[----:B-1----:R-:W-:-:S05]  /*e1a0*/  F2FP.SATFINITE.E4M3.F32.PACK_AB_MERGE_C R5, RZ, R2, RZ ;  /* 0x00000002ff05723e */ /* 0x002fca00048070ff */
[----:B------:R0:W-:Y:S01]  /*e1b0*/  @!P3 STG.E.U8 desc[UR14][R28.64+0x50], R5 ;  /* 0x000050051c00b986 */ /* 0x0001e2000c10110e */
[----:B------:R-:W-:-:S03]  /*e1c0*/  FMUL R3, R222, UR20 ;  /* 0x00000014de037c20 */ /* 0x000fc60008400000 */
[----:B------:R-:W2:Y:S02]  /*e1d0*/  LDL.LU R222, [R1+0x3c] ;  /* 0x00003c0001de7983 */ /* 0x000ea40000300800 */
[----:B------:R-:W-:Y:S01]  /*e1e0*/  F2FP.SATFINITE.E4M3.F32.PACK_AB_MERGE_C R9, RZ, R3, RZ ;  /* 0x00000003ff09723e */ /* 0x000fe200048070ff */
[----:B------:R-:W-:Y:S02]  /*e1f0*/  FMUL R0, R223, UR20 ;  /* 0x00000014df007c20 */ /* 0x000fe40008400000 */
[----:B------:R-:W2:Y:S03]  /*e200*/  LDL.LU R223, [R1+0x40] ;  /* 0x0000400001df7983 */ /* 0x000ea60000300800 */
[----:B------:R-:W-:Y:S01]  /*e210*/  F2FP.SATFINITE.E4M3.F32.PACK_AB_MERGE_C R13, RZ, R0, RZ ;  /* 0x00000000ff0d723e */ /* 0x000fe200048070ff */
[----:B---3--:R-:W-:Y:S02]  /*e220*/  FMUL R2, R225, UR20 ;  /* 0x00000014e1027c20 */ /* 0x008fe40008400000 */
[----:B------:R-:W3:Y:S01]  /*e230*/  LDL.LU R225, [R1+0x44] ;  /* 0x0000440001e17983 */ /* 0x000ee20000300800 */
[----:B----4-:R-:W-:-:S03]  /*e240*/  FMUL R0, R224, UR20 ;  /* 0x00000014e0007c20 */ /* 0x010fc60008400000 */
[----:B------:R-:W4:Y:S01]  /*e250*/  LDL.LU R224, [R1+0x48] ;  /* 0x0000480001e07983 */ /* 0x000f220000300800 */
[----:B------:R-:W-:Y:S01]  /*e260*/  FMUL R3, R226, UR20 ;  /* 0x00000014e2037c20 */ /* 0x000fe20008400000 */
[----:B0-----:R-:W-:Y:S02]  /*e270*/  F2FP.SATFINITE.E4M3.F32.PACK_AB_MERGE_C R5, RZ, R0, RZ ;  /* 0x00000000ff05723e */ /* 0x001fe400048070ff */
[----:B------:R-:W4:Y:S01]  /*e280*/  LDL.LU R226, [R1+0x4c] ;  /* 0x00004c0001e27983 */ /* 0x000f220000300800 */
[----:B------:R-:W-:-:S03]  /*e290*/  FMUL R0, R227, UR20 ;  /* 0x00000014e3007c20 */ /* 0x000fc60008400000 */
[----:B------:R-:W4:Y:S01]  /*e2a0*/  LDL.LU R227, [R1+0x50] ;  /* 0x0000500001e37983 */ /* 0x000f220000300800 */
[C---:B------:R-:W-:Y:S02]  /*e2b0*/  ISETP.LT.OR P2, PT, R41.reuse, 0x52, !P1 ;  /* 0x000000522900780c */ /* 0x040fe40004f41670 */
[C---:B------:R-:W-:Y:S01]  /*e2c0*/  ISETP.LT.OR P6, PT, R41.reuse, 0x52, !P0 ;  /* 0x000000522900780c */ /* 0x040fe200047c1670 */
[----:B------:R-:W4:Y:S01]  /*e2d0*/  LDL.LU R219, [R1+0x54] ;  /* 0x0000540001db7983 */ /* 0x000f220000300800 */
[C---:B------:R-:W-:Y:S02]  /*e2e0*/  ISETP.LT.OR P5, PT, R41.reuse, 0x51, !P0 ;  /* 0x000000512900780c */ /* 0x040fe400047a1670 */
[----:B------:R-:W-:Y:S02]  /*e2f0*/  ISETP.LT.OR P3, PT, R41, 0x59, !P1 ;  /* 0x000000592900780c */ /* 0x000fe40004f61670 */
[----:B------:R-:W-:Y:S02]  /*e300*/  F2FP.SATFINITE.E4M3.F32.PACK_AB_MERGE_C R7, RZ, R2, RZ ;  /* 0x00000002ff07723e */ /* 0x000fe400048070ff */
[----:B------:R-:W-:-:S03]  /*e310*/  F2FP.SATFINITE.E4M3.F32.PACK_AB_MERGE_C R11, RZ, R0, RZ ;  /* 0x00000000ff0b723e */ /* 0x000fc600048070ff */
[----:B------:R0:W-:Y:S01]  /*e320*/  @!P2 STG.E.U8 desc[UR14][R28.64+0x51], R9 ;  /* 0x000051091c00a986 */ /* 0x0001e2000c10110e */
[----:B------:R-:W-:-:S03]  /*e330*/  ISETP.LT.OR P2, PT, R41, 0x5a, !P1 ;  /* 0x0000005a2900780c */ /* 0x000fc60004f41670 */
[----:B------:R-:W-:Y:S01]  /*e340*/  @!P6 STG.E.U8 desc[UR14][R30.64+0x51], R7 ;  /* 0x000051071e00e986 */ /* 0x000fe2000c10110e */
[----:B------:R-:W-:-:S03]  /*e350*/  ISETP.LT.OR P6, PT, R41, 0x5a, !P0 ;  /* 0x0000005a2900780c */ /* 0x000fc600047c1670 */
[----:B------:R-:W-:Y:S01]  /*e360*/  @!P5 STG.E.U8 desc[UR14][R30.64+0x50], R13 ;  /* 0x0000500d1e00d986 */ /* 0x000fe2000c10110e */
[----:B0-----:R-:W-:-:S03]  /*e370*/  F2FP.SATFINITE.E4M3.F32.PACK_AB_MERGE_C R9, RZ, R3, RZ ;  /* 0x00000003ff09723e */ /* 0x001fc600048070ff */
[----:B------:R0:W-:Y:S04]  /*e380*/  @!P3 STG.E.U8 desc[UR14][R28.64+0x58], R5 ;  /* 0x000058051c00b986 */ /* 0x0001e8000c10110e */
[----:B------:R1:W-:Y:S01]  /*e390*/  @!P2 STG.E.U8 desc[UR14][R28.64+0x59], R9 ;  /* 0x000059091c00a986 */ /* 0x0003e2000c10110e */
[----:B------:R-:W-:-:S03]  /*e3a0*/  FMUL R0, R221, UR20 ;  /* 0x00000014dd007c20 */ /* 0x000fc60008400000 */
[----:B------:R-:W4:Y:S02]  /*e3b0*/  LDL.LU R221, [R1+0x58] ;  /* 0x0000580001dd7983 */ /* 0x000f240000300800 */
[----:B0-----:R-:W-:-:S05]  /*e3c0*/  F2FP.SATFINITE.E4M3.F32.PACK_AB_MERGE_C R5, RZ, R0, RZ ;  /* 0x00000000ff05723e */ /* 0x001fca00048070ff */
[----:B------:R0:W-:Y:S01]  /*e3d0*/  @!P6 STG.E.U8 desc[UR14][R30.64+0x59], R5 ;  /* 0x000059051e00e986 */ /* 0x0001e2000c10110e */
[----:B--2---:R-:W-:-:S03]  /*e3e0*/  FMUL R2, R220, UR20 ;  /* 0x00000014dc027c20 */ /* 0x004fc60008400000 */
[----:B------:R-:W2:Y:S02]  /*e3f0*/  LDL.LU R220, [R1+0x5c] ;  /* 0x00005c0001dc7983 */ /* 0x000ea40000300800 */
[----:B------:R-:W-:Y:S01]  /*e400*/  F2FP.SATFINITE.E4M3.F32.PACK_AB_MERGE_C R7, RZ, R2, RZ ;  /* 0x00000002ff07723e */ /* 0x000fe200048070ff */
[----:B------:R-:W-:Y:S02]  /*e410*/  FMUL R3, R222, UR20 ;  /* 0x00000014de037c20 */ /* 0x000fe40008400000 */
[----:B------:R-:W2:Y:S03]  /*e420*/  LDL.LU R222, [R1+0x60] ;  /* 0x0000600001de7983 */ /* 0x000ea60000300800 */
[----:B-1----:R-:W-:Y:S01]  /*e430*/  F2FP.SATFINITE.E4M3.F32.PACK_AB_MERGE_C R9, RZ, R3, RZ ;  /* 0x00000003ff09723e */ /* 0x002fe200048070ff */
[----:B------:R-:W-:Y:S02]  /*e440*/  FMUL R4, R223, UR20 ;  /* 0x00000014df047c20 */ /* 0x000fe40008400000 */
[----:B------:R-:W2:Y:S01]  /*e450*/  LDL.LU R223, [R1+0x64] ;  /* 0x0000640001df7983 */ /* 0x000ea20000300800 */
[----:B---3--:R-:W-:-:S03]  /*e460*/  FMUL R0, R225, UR20 ;  /* 0x00000014e1007c20 */ /* 0x008fc60008400000 */
[----:B------:R-:W3:Y:S01]  /*e470*/  LDL.LU R225, [R1+0x68] ;  /* 0x0000680001e17983 */ /* 0x000ee20000300800 */
[----:B----4-:R-:W-:Y:S01]  /*e480*/  FMUL R2, R224, UR20 ;  /* 0x00000014e0027c20 */ /* 0x010fe20008400000 */
[----:B0-----:R-:W-:Y:S02]  /*e490*/  F2FP.SATFINITE.E4M3.F32.PACK_AB_MERGE_C R5, RZ, R0, RZ ;  /* 0x00000000ff05723e */ /* 0x001fe400048070ff */
[----:B------:R-:W4:Y:S01]  /*e4a0*/  LDL.LU R224, [R1+0x6c] ;  /* 0x00006c0001e07983 */ /* 0x000f220000300800 */
[----:B------:R-:W-:-:S03]  /*e4b0*/  FMUL R3, R226, UR20 ;  /* 0x00000014e2037c20 */ /* 0x000fc60008400000 */
[----:B------:R-:W4:Y:S01]  /*e4c0*/  LDL.LU R226, [R1+0x70] ;  /* 0x0000700001e27983 */ /* 0x000f220000300800 */
[----:B------:R-:W-:-:S03]  /*e4d0*/  FMUL R0, R227, UR20 ;  /* 0x00000014e3007c20 */ /* 0x000fc60008400000 */
[----:B------:R-:W4:Y:S01]  /*e4e0*/  LDL.LU R227, [R1+0x74] ;  /* 0x0000740001e37983 */ /* 0x000f220000300800 */
[C---:B------:R-:W-:Y:S02]  /*e4f0*/  ISETP.LT.OR P5, PT, R41.reuse, 0x59, !P0 ;  /* 0x000000592900780c */ /* 0x040fe400047a1670 */
[C---:B------:R-:W-:Y:S02]  /*e500*/  ISETP.LT.OR P2, PT, R41.reuse, 0x62, !P1 ;  /* 0x000000622900780c */ /* 0x040fe40004f41670 */
[C---:B------:R-:W-:Y:S02]  /*e510*/  ISETP.LT.OR P3, PT, R41.reuse, 0x61, !P1 ;  /* 0x000000612900780c */ /* 0x040fe40004f61670 */
[----:B------:R-:W-:-:S07]  /*e520*/  ISETP.LT.OR P6, PT, R41, 0x62, !P0 ;  /* 0x000000622900780c */ /* 0x000fce00047c1670 */
[----:B------:R-:W-:Y:S01]  /*e530*/  @!P5 STG.E.U8 desc[UR14][R30.64+0x58], R11 ;  /* 0x0000580b1e00d986 */ /* 0x000fe2000c10110e */
[----:B------:R-:W-:-:S03]  /*e540*/  ISETP.LT.OR P5, PT, R41, 0x61, !P0 ;  /* 0x000000612900780c */ /* 0x000fc600047a1670 */
[----:B------:R0:W-:Y:S01]  /*e550*/  @!P2 STG.E.U8 desc[UR14][R28.64+0x61], R9 ;  /* 0x000061091c00a986 */ /* 0x0001e2000c10110e */
[----:B------:R-:W-:-:S03]  /*e560*/  ISETP.LT.OR P2, PT, R41, 0x6a, !P1 ;  /* 0x0000006a2900780c */ /* 0x000fc60004f41670 */
[----:B------:R1:W-:Y:S01]  /*e570*/  @!P3 STG.E.U8 desc[UR14][R28.64+0x60], R7 ;  /* 0x000060071c00b986 */ /* 0x0003e2000c10110e */
[----:B------:R-:W-:Y:S02]  /*e580*/  ISETP.LT.OR P3, PT, R41, 0x69, !P1 ;  /* 0x000000692900780c */ /* 0x000fe40004f61670 */
[----:B------:R-:W-:Y:S01]  /*e590*/  F2FP.SATFINITE.E4M3.F32.PACK_AB_MERGE_C R13, RZ, R4, RZ ;  /* 0x00000004ff0d723e */ /* 0x000fe200048070ff */
[----:B------:R1:W-:Y:S01]  /*e5a0*/  @!P6 STG.E.U8 desc[UR14][R30.64+0x61], R5 ;  /* 0x000061051e00e986 */ /* 0x0003e2000c10110e */
[----:B0-----:R-:W-:-:S03]  /*e5b0*/  F2FP.SATFINITE.E4M3.F32.PACK_AB_MERGE_C R9, RZ, R3, RZ ;  /* 0x00000003ff09723e */ /* 0x001fc600048070ff */
[----:B------:R-:W-:Y:S01]  /*e5c0*/  @!P5 STG.E.U8 desc[UR14][R30.64+0x60], R13 ;  /* 0x0000600d1e00d986 */ /* 0x000fe2000c10110e */
[----:B-1----:R-:W-:-:S03]  /*e5d0*/  F2FP.SATFINITE.E4M3.F32.PACK_AB_MERGE_C R7, RZ, R2, RZ ;  /* 0x00000002ff07723e */ /* 0x002fc600048070ff */
[----:B------:R-:W-:Y:S01]  /*e5e0*/  @!P2 STG.E.U8 desc[UR14][R28.64+0x69], R9 ;  /* 0x000069091c00a986 */ /* 0x000fe2000c10110e */
[C---:B------:R-:W-:Y:S02]  /*e5f0*/  ISETP.LT.OR P5, PT, R41.reuse, 0x69, !P0 ;  /* 0x000000692900780c */ /* 0x040fe400047a1670 */
[C---:B------:R-:W-:Y:S01]  /*e600*/  ISETP.LT.OR P6, PT, R41.reuse, 0x6a, !P0 ;  /* 0x0000006a2900780c */ /* 0x040fe200047c1670 */
[----:B------:R0:W-:Y:S01]  /*e610*/  @!P3 STG.E.U8 desc[UR14][R28.64+0x68], R7 ;  /* 0x000068071c00b986 */ /* 0x0001e2000c10110e */
[----:B------:R-:W-:Y:S01]  /*e620*/  ISETP.LT.OR P2, PT, R41, 0x72, !P1 ;  /* 0x000000722900780c */ /* 0x000fe20004f41670 */
[----:B------:R-:W-:Y:S01]  /*e630*/  FMUL R2, R219, UR20 ;  /* 0x00000014db027c20 */ /* 0x000fe20008400000 */
[----:B------:R-:W-:Y:S02]  /*e640*/  ISETP.LT.OR P3, PT, R41, 0x71, !P1 ;  /* 0x000000712900780c */ /* 0x000fe40004f61670 */
[----:B------:R-:W-:Y:S02]  /*e650*/  F2FP.SATFINITE.E4M3.F32.PACK_AB_MERGE_C R11, RZ, R0, RZ ;  /* 0x00000000ff0b723e */ /* 0x000fe400048070ff */
[----:B------:R-:W-:-:S03]  /*e660*/  F2FP.SATFINITE.E4M3.F32.PACK_AB_MERGE_C R5, RZ, R2, RZ ;  /* 0x00000002ff05723e */ /* 0x000fc600048070ff */
[----:B------:R-:W-:Y:S01]  /*e670*/  @!P5 STG.E.U8 desc[UR14][R30.64+0x68], R11 ;  /* 0x0000680b1e00d986 */ /* 0x000fe2000c10110e */
[----:B------:R-:W-:-:S03]  /*e680*/  ISETP.LT.OR P5, PT, R41, 0x71, !P0 ;  /* 0x000000712900780c */ /* 0x000fc600047a1670 */
[----:B------:R-:W-:Y:S01]  /*e690*/  @!P6 STG.E.U8 desc[UR14][R30.64+0x69], R5 ;  /* 0x000069051e00e986 */ /* 0x000fe2000c10110e */
[----:B------:R-:W-:Y:S01]  /*e6a0*/  ISETP.LT.OR P6, PT, R41, 0x72, !P0 ;  /* 0x000000722900780c */ /* 0x000fe200047c1670 */
[----:B------:R-:W-:-:S05]  /*e6b0*/  FMUL R0, R221, UR20 ;  /* 0x00000014dd007c20 */ /* 0x000fca0008400000 */
[----:B0-----:R-:W-:-:S05]  /*e6c0*/  F2FP.SATFINITE.E4M3.F32.PACK_AB_MERGE_C R7, RZ, R0, RZ ;  /* 0x00000000ff07723e */ /* 0x001fca00048070ff */
[----:B------:R0:W-:Y:S01]  /*e6d0*/  @!P3 STG.E.U8 desc[UR14][R28.64+0x70], R7 ;  /* 0x000070071c00b986 */ /* 0x0001e2000c10110e */
[C---:B------:R-:W-:Y:S02]  /*e6e0*/  ISETP.LT.OR P3, PT, R41.reuse, 0x79, !P0 ;  /* 0x000000792900780c */ /* 0x040fe40004761670 */
[----:B------:R-:W-:Y:S01]  /*e6f0*/  ISETP.LT.OR P0, PT, R41, 0x7a, !P0 ;  /* 0x0000007a2900780c */ /* 0x000fe20004701670 */
[----:B--2---:R-:W-:-:S05]  /*e700*/  FMUL R3, R220, UR20 ;  /* 0x00000014dc037c20 */ /* 0x004fca0008400000 */
[----:B------:R-:W-:-:S05]  /*e710*/  F2FP.SATFINITE.E4M3.F32.PACK_AB_MERGE_C R9, RZ, R3, RZ ;  /* 0x00000003ff09723e */ /* 0x000fca00048070ff */
[----:B------:R1:W-:Y:S01]  /*e720*/  @!P2 STG.E.U8 desc[UR14][R28.64+0x71], R9 ;  /* 0x000071091c00a986 */ /* 0x0003e2000c10110e */
[C---:B------:R-:W-:Y:S02]  /*e730*/  ISETP.LT.OR P2, PT, R41.reuse, 0x79, !P1 ;  /* 0x000000792900780c */ /* 0x040fe40004f41670 */
[----:B------:R-:W-:Y:S01]  /*e740*/  ISETP.LT.OR P1, PT, R41, 0x7a, !P1 ;  /* 0x0000007a2900780c */ /* 0x000fe20004f21670 */
[----:B------:R-:W-:-:S05]  /*e750*/  FMUL R0, R222, UR20 ;  /* 0x00000014de007c20 */ /* 0x000fca0008400000 */
[----:B------:R-:W-:-:S05]  /*e760*/  F2FP.SATFINITE.E4M3.F32.PACK_AB_MERGE_C R13, RZ, R0, RZ ;  /* 0x00000000ff0d723e */ /* 0x000fca00048070ff */
[----:B------:R2:W-:Y:S01]  /*e770*/  @!P5 STG.E.U8 desc[UR14][R30.64+0x70], R13 ;  /* 0x0000700d1e00d986 */ /* 0x0005e2000c10110e */
[----:B------:R-:W-:Y:S01]  /*e780*/  FMUL R0, R223, UR20 ;  /* 0x00000014df007c20 */ /* 0x000fe20008400000 */
[----:B---3--:R-:W-:Y:S01]  /*e790*/  FMUL R2, R225, UR20 ;  /* 0x00000014e1027c20 */ /* 0x008fe20008400000 */
[----:B----4-:R-:W-:-:S03]  /*e7a0*/  FMUL R3, R224, UR20 ;  /* 0x00000014e0037c20 */ /* 0x010fc60008400000 */
[----:B0-----:R-:W-:Y:S01]  /*e7b0*/  F2FP.SATFINITE.E4M3.F32.PACK_AB_MERGE_C R7, RZ, R0, RZ ;  /* 0x00000000ff07723e */ /* 0x001fe200048070ff */
[----:B------:R-:W-:Y:S01]  /*e7c0*/  FMUL R4, R226, UR20 ;  /* 0x00000014e2047c20 */ /* 0x000fe20008400000 */
[----:B------:R-:W-:Y:S01]  /*e7d0*/  FMUL R5, R227, UR20 ;  /* 0x00000014e3057c20 */ /* 0x000fe20008400000 */
[----:B-1----:R-:W-:Y:S02]  /*e7e0*/  F2FP.SATFINITE.E4M3.F32.PACK_AB_MERGE_C R9, RZ, R2, RZ ;  /* 0x00000002ff09723e */ /* 0x002fe400048070ff */
[----:B------:R-:W-:Y:S02]  /*e7f0*/  F2FP.SATFINITE.E4M3.F32.PACK_AB_MERGE_C R3, RZ, R3, RZ ;  /* 0x00000003ff03723e */ /* 0x000fe400048070ff */
[----:B------:R-:W-:Y:S02]  /*e800*/  F2FP.SATFINITE.E4M3.F32.PACK_AB_MERGE_C R11, RZ, R4, RZ ;  /* 0x00000004ff0b723e */ /* 0x000fe400048070ff */
[----:B------:R-:W-:Y:S01]  /*e810*/  F2FP.SATFINITE.E4M3.F32.PACK_AB_MERGE_C R5, RZ, R5, RZ ;  /* 0x00000005ff05723e */ /* 0x000fe200048070ff */
[----:B------:R2:W-:Y:S04]  /*e820*/  @!P6 STG.E.U8 desc[UR14][R30.64+0x71], R7 ;  /* 0x000071071e00e986 */ /* 0x0005e8000c10110e */
[----:B------:R2:W-:Y:S04]  /*e830*/  @!P2 STG.E.U8 desc[UR14][R28.64+0x78], R9 ;  /* 0x000078091c00a986 */ /* 0x0005e8000c10110e */
[----:B------:R2:W-:Y:S04]  /*e840*/  @!P1 STG.E.U8 desc[UR14][R28.64+0x79], R3 ;  /* 0x000079031c009986 */ /* 0x0005e8000c10110e */
[----:B------:R2:W-:Y:S04]  /*e850*/  @!P3 STG.E.U8 desc[UR14][R30.64+0x78], R11 ;  /* 0x0000780b1e00b986 */ /* 0x0005e8000c10110e */
[----:B------:R2:W-:Y:S02]  /*e860*/  @!P0 STG.E.U8 desc[UR14][R30.64+0x79], R5 ;  /* 0x000079051e008986 */ /* 0x0005e4000c10110e */
.L_x_296:
[----:B------:R-:W-:Y:S05]  /*e870*/  BSYNC B0 ;  /* 0x0000000000007941 */ /* 0x000fea0003800000 */
.L_x_38:
[----:B0-2---:R-:W2:Y:S04]  /*e880*/  LDL.LU R3, [R1+0x80] ;  /* 0x0000800001037983 */ /* 0x005ea80000300800 */
[----:B-----5:R-:W2:Y:S01]  /*e890*/  LDL.LU R2, [R1+0x84] ;  /* 0x0000840001027983 */ /* 0x020ea20000300800 */
[----:B------:R-:W-:Y:S01]  /*e8a0*/  ULDC UR6, c[0x0][0xc] ;  /* 0x0000030000067ab9 */ /* 0x000fe20000000800 */
[----:B------:R-:W-:Y:S01]  /*e8b0*/  ULDC UR7, c[0x0][0x10] ;  /* 0x0000040000077ab9 */ /* 0x000fe20000000800 */
[----:B------:R-:W2:Y:S01]  /*e8c0*/  LDC R5, c[0x0][0x14] ;  /* 0x00000500ff057b82 */ /* 0x000ea20000000800 */
[----:B------:R-:W-:Y:S01]  /*e8d0*/  UIMAD.WIDE.U32 UR6, UR6, UR7, URZ ;  /* 0x00000007060672a5 */ /* 0x000fe2000f8e003f */
[----:B------:R-:W-:Y:S01]  /*e8e0*/  PRMT R0, RZ, 0x7610, R0 ;  /* 0x00007610ff007816 */ /* 0x000fe20000000000 */
[----:B------:R-:W-:-:S04]  /*e8f0*/  UMOV UR22, 0xffffffff ;  /* 0xffffffff00167882 */ /* 0x000fc80000000000 */
[----:B--2---:R-:W-:-:S04]  /*e900*/  IMAD.WIDE.U32 R2, R5, UR6, R2 ;  /* 0x0000000605027c25 */ /* 0x004fc8000f8e0002 */
[----:B------:R-:W-:Y:S01]  /*e910*/  IMAD R5, R5, UR7, RZ ;  /* 0x0000000705057c24 */ /* 0x000fe2000f8e02ff */
[----:B------:R-:W-:Y:S01]  /*e920*/  ULDC.64 UR6, c[0x0][0x650] ;  /* 0x0001940000067ab9 */ /* 0x000fe20000000a00 */
[----:B------:R-:W-:Y:S01]  /*e930*/  IMAD.MOV.U32 R19, RZ, RZ, R2 ;  /* 0x000000ffff137224 */ /* 0x000fe200078e0002 */
[----:B------:R-:W-:Y:S01]  /*e940*/  ISETP.GE.U32.AND P0, PT, R2, UR6, PT ;  /* 0x0000000602007c0c */ /* 0x000fe2000bf06070 */
[----:B------:R-:W-:Y:S02]  /*e950*/  IMAD.IADD R22, R3, 0x1, R5 ;  /* 0x0000000103167824 */ /* 0x000fe400078e0205 */
[----:B------:R-:W-:-:S03]  /*e960*/  IMAD.MOV.U32 R2, RZ, RZ, -0x1 ;  /* 0xffffffffff027424 */ /* 0x000fc600078e00ff */
[----:B------:R0:W-:Y:S01]  /*e970*/  STL [R1+0x80], R22 ;  /* 0x0000801601007387 */ /* 0x0001e20000100800 */
[----:B------:R-:W-:-:S03]  /*e980*/  ISETP.GE.U32.AND.EX P0, PT, R22, UR7, PT, P0 ;  /* 0x0000000716007c0c */ /* 0x000fc6000bf06100 */
[----:B------:R0:W-:Y:S04]  /*e990*/  STL [R1+0x84], R19 ;  /* 0x0000841301007387 */ /* 0x0001e80000100800 */
[----:B------:R0:W-:Y:S06]  /*e9a0*/  STL [R1+0x88], R2 ;  /* 0x0000880201007387 */ /* 0x0001ec0000100800 */
[----:B------:R-:W-:Y:S05]  /*e9b0*/  @P0 BRA `(.L_x_297) ;  /* 0x00000004006c0947 */ /* 0x000fea0003800000 */
[----:B------:R-:W2:Y:S01]  /*e9c0*/  S2R R14, SR_CTAID.X ;  /* 0x00000000000e7919 */ /* 0x000ea20000002500 */
[----:B------:R-:W5:Y:S01]  /*e9d0*/  LDC.64 R8, c[0x0][0x628] ;  /* 0x00018a00ff087b82 */ /* 0x000f620000000a00 */
[----:B------:R-:W-:Y:S01]  /*e9e0*/  ULDC UR6, c[0x0][0x150] ;  /* 0x0000540000067ab9 */ /* 0x000fe20000000800 */
[----:B------:R-:W-:Y:S01]  /*e9f0*/  IMAD.MOV.U32 R6, RZ, RZ, R19 ;  /* 0x000000ffff067224 */ /* 0x000fe200078e0013 */
[----:B------:R-:W0:Y:S01]  /*ea00*/  S2R R16, SR_CTAID.Y ;  /* 0x0000000000107919 */ /* 0x000e220000002600 */
[----:B------:R-:W-:-:S04]  /*ea10*/  IMAD.MOV.U32 R7, RZ, RZ, R22 ;  /* 0x000000ffff077224 */ /* 0x000fc800078e0016 */
[----:B------:R-:W0:Y:S08]  /*ea20*/  LDC R17, c[0x0][0x144] ;  /* 0x00005100ff117b82 */ /* 0x000e300000000800 */
[----:B------:R-:W0:Y:S08]  /*ea30*/  LDC R10, c[0x0][0x630] ;  /* 0x00018c00ff0a7b82 */ /* 0x000e300000000800 */
[----:B------:R-:W0:Y:S01]  /*ea40*/  LDC.64 R12, c[0x0][0x620] ;  /* 0x00018800ff0c7b82 */ /* 0x000e220000000a00 */
[----:B-----5:R-:W-:-:S04]  /*ea50*/  ISETP.NE.U32.AND P0, PT, R8, RZ, PT ;  /* 0x000000ff0800720c */ /* 0x020fc80003f05070 */
[----:B------:R-:W-:Y:S02]  /*ea60*/  ISETP.NE.AND.EX P0, PT, R9, RZ, PT, P0 ;  /* 0x000000ff0900720c */ /* 0x000fe40003f05300 */
[----:B--2---:R-:W-:-:S05]  /*ea70*/  I2FP.F32.U32 R0, R14 ;  /* 0x0000000e00007245 */ /* 0x004fca0000201000 */
[----:B------:R-:W-:-:S04]  /*ea80*/  FMUL R0, R0, UR6 ;  /* 0x0000000600007c20 */ /* 0x000fc80008400000 */
[----:B------:R2:W0:Y:S02]  /*ea90*/  F2I.U32.TRUNC.NTZ R15, R0 ;  /* 0x00000000000f7305 */ /* 0x000424000020f000 */
[----:B------:R-:W-:Y:S05]  /*eaa0*/  @!P0 BRA `(.L_x_298) ;  /* 0x0000000000288947 */ /* 0x000fea0003800000 */
[----:B--2---:R-:W2:Y:S02]  /*eab0*/  LDC R0, c[0x0][0x634] ;  /* 0x00018d00ff007b82 */ /* 0x004ea40000000800 */
[----:B--2---:R-:W-:-:S05]  /*eac0*/  IADD3 R7, P0, R19, R0, RZ ;  /* 0x0000000013077210 */ /* 0x004fca0007f1e0ff */
[----:B------:R-:W-:-:S04]  /*ead0*/  IMAD.X R11, RZ, RZ, R22, P0 ;  /* 0x000000ffff0b7224 */ /* 0x000fc800000e0616 */
[----:B0-----:R-:W-:-:S04]  /*eae0*/  IMAD.WIDE.U32 R2, R11, R8, RZ ;  /* 0x000000080b027225 */ /* 0x001fc800078e00ff */
[----:B------:R-:W-:-:S04]  /*eaf0*/  IMAD.WIDE.U32 R4, P0, R7, R9, R2 ;  /* 0x0000000907047225 */ /* 0x000fc80007800002 */
[----:B------:R-:W-:-:S04]  /*eb00*/  IMAD.WIDE.U32 R2, R7, R8, RZ ;  /* 0x0000000807027225 */ /* 0x000fc800078e00ff */
[----:B------:R-:W-:Y:S01]  /*eb10*/  IMAD.X R7, RZ, RZ, RZ, P0 ;  /* 0x000000ffff077224 */ /* 0x000fe200000e06ff */
[----:B------:R-:W-:Y:S01]  /*eb20*/  IADD3 RZ, P0, R3, R4, RZ ;  /* 0x0000000403ff7210 */ /* 0x000fe20007f1e0ff */
[----:B------:R-:W-:-:S04]  /*eb30*/  IMAD.MOV.U32 R6, RZ, RZ, R5 ;  /* 0x000000ffff067224 */ /* 0x000fc800078e0005 */
[----:B------:R-:W-:-:S08]  /*eb40*/  IMAD.WIDE.U32.X R6, R11, R9, R6, P0 ;  /* 0x000000090b067225 */ /* 0x000fd000000e0406 */
.L_x_298:
[-CC-:B0-----:R-:W-:Y:S01]  /*eb50*/  SHF.R.U64 R24, R6, R10.reuse, R7.reuse ;  /* 0x0000000a06187219 */ /* 0x181fe20000001207 */
[----:B------:R-:W0:Y:S01]  /*eb60*/  LDC.64 R20, c[0x0][0x640] ;  /* 0x00019000ff147b82 */ /* 0x000e220000000a00 */
[----:B--2---:R-:W-:Y:S01]  /*eb70*/  SHF.R.U32.HI R0, RZ, R10, R7 ;  /* 0x0000000aff007219 */ /* 0x004fe20000011607 */
[----:B------:R-:W-:Y:S01]  /*eb80*/  IMAD.MOV.U32 R2, RZ, RZ, R19 ;  /* 0x000000ffff027224 */ /* 0x000fe200078e0013 */
[----:B------:R-:W-:Y:S01]  /*eb90*/  IADD3 R5, P0, RZ, -R24, RZ ;  /* 0x80000018ff057210 */ /* 0x000fe20007f1e0ff */
[----:B------:R-:W-:Y:S01]  /*eba0*/  IMAD.MOV R15, RZ, RZ, -R15 ;  /* 0x000000ffff0f7224 */ /* 0x000fe200078e0a0f */
[----:B------:R-:W-:Y:S01]  /*ebb0*/  ULDC UR6, c[0x0][0x154] ;  /* 0x0000550000067ab9 */ /* 0x000fe20000000800 */
[----:B------:R-:W-:Y:S02]  /*ebc0*/  IMAD.MOV.U32 R7, RZ, RZ, 0x1 ;  /* 0x00000001ff077424 */ /* 0x000fe400078e00ff */
[----:B------:R-:W2:Y:S01]  /*ebd0*/  LDC R4, c[0x0][0x618] ;  /* 0x00018600ff047b82 */ /* 0x000ea20000000800 */
[----:B------:R-:W-:-:S02]  /*ebe0*/  IMAD.X R3, RZ, RZ, ~R0, P0 ;  /* 0x000000ffff037224 */ /* 0x000fc400000e0e00 */
[----:B------:R-:W-:Y:S02]  /*ebf0*/  IMAD R15, R17, R15, R14 ;  /* 0x0000000f110f7224 */ /* 0x000fe400078e020e */
[-C--:B------:R-:W-:Y:S02]  /*ec00*/  IMAD R0, R3, R12.reuse, RZ ;  /* 0x0000000c03007224 */ /* 0x080fe400078e02ff */
[----:B------:R-:W-:Y:S01]  /*ec10*/  IMAD.MOV.U32 R3, RZ, RZ, R22 ;  /* 0x000000ffff037224 */ /* 0x000fe200078e0016 */
[----:B------:R-:W5:Y:S01]  /*ec20*/  LDC R6, c[0x0][0x608] ;  /* 0x00018200ff067b82 */ /* 0x000f620000000800 */
[----:B------:R-:W-:-:S04]  /*ec30*/  IMAD.WIDE.U32 R2, R5, R12, R2 ;  /* 0x0000000c05027225 */ /* 0x000fc800078e0002 */
[----:B------:R-:W-:-:S03]  /*ec40*/  IMAD R5, R5, R13, R0 ;  /* 0x0000000d05057224 */ /* 0x000fc600078e0200 */
[----:B------:R-:W1:Y:S01]  /*ec50*/  LDC R18, c[0x0][0x658] ;  /* 0x00019600ff127b82 */ /* 0x000e620000000800 */
[----:B------:R-:W-:Y:S01]  /*ec60*/  I2FP.F32.U32 R0, R16 ;  /* 0x0000001000007245 */ /* 0x000fe20000201000 */
[----:B------:R-:W-:Y:S01]  /*ec70*/  IMAD.IADD R3, R3, 0x1, R5 ;  /* 0x0000000103037824 */ /* 0x000fe200078e0205 */
[----:B0-----:R-:W-:Y:S01]  /*ec80*/  ISETP.NE.U32.AND P0, PT, R20, RZ, PT ;  /* 0x000000ff1400720c */ /* 0x001fe20003f05070 */
[----:B------:R-:W-:Y:S02]  /*ec90*/  IMAD.MOV.U32 R5, RZ, RZ, -0x1 ;  /* 0xffffffffff057424 */ /* 0x000fe400078e00ff */
[----:B------:R-:W-:Y:S02]  /*eca0*/  FMUL R0, R0, UR6 ;  /* 0x0000000600007c20 */ /* 0x000fe40008400000 */
[----:B------:R-:W0:Y:S01]  /*ecb0*/  LDC R13, c[0x0][0x148] ;  /* 0x00005200ff0d7b82 */ /* 0x000e220000000800 */
[----:B--2---:R-:W-:Y:S01]  /*ecc0*/  SHF.R.U64 R10, R2, R4, R3 ;  /* 0x00000004020a7219 */ /* 0x004fe20000001203 */
[----:B------:R2:W0:Y:S01]  /*ecd0*/  F2I.U32.TRUNC.NTZ R12, R0 ;  /* 0x00000000000c7305 */ /* 0x000422000020f000 */
[----:B------:R-:W-:-:S02]  /*ece0*/  ISETP.NE.AND.EX P0, PT, R21, RZ, PT, P0 ;  /* 0x000000ff1500720c */ /* 0x000fc40003f05300 */
[----:B------:R-:W-:-:S03]  /*ecf0*/  SHF.R.U32.HI R3, RZ, R4, R3 ;  /* 0x00000004ff037219 */ /* 0x000fc60000011603 */
[----:B------:R-:W0:Y:S01]  /*ed00*/  LDC R14, c[0x0][0x600] ;  /* 0x00018000ff0e7b82 */ /* 0x000e220000000800 */
[-CC-:B-----5:R-:W-:Y:S02]  /*ed10*/  SHF.R.U64 R8, R10, R6.reuse, R3.reuse ;  /* 0x000000060a087219 */ /* 0x1a0fe40000001203 */
[----:B------:R-:W-:-:S05]  /*ed20*/  SHF.R.U32.HI R3, RZ, R6, R3 ;  /* 0x00000006ff037219 */ /* 0x000fca0000011603 */
[----:B------:R-:W0:Y:S01]  /*ed30*/  LDC R19, c[0x0][0x648] ;  /* 0x00019200ff137b82 */ /* 0x000e220000000800 */
[-CC-:B-1----:R-:W-:Y:S02]  /*ed40*/  SHF.R.U64 R11, R8, R18.reuse, R3.reuse ;  /* 0x00000012080b7219 */ /* 0x182fe40000001203 */
[-C--:B------:R-:W-:Y:S02]  /*ed50*/  SHF.L.U32 R5, R5, R18.reuse, RZ ;  /* 0x0000001205057219 */ /* 0x080fe400000006ff */
[-C--:B------:R-:W-:Y:S01]  /*ed60*/  SHF.R.U32.HI R3, RZ, R18.reuse, R3 ;  /* 0x00000012ff037219 */ /* 0x080fe20000011603 */
[----:B------:R-:W-:Y:S01]  /*ed70*/  IMAD.MOV.U32 R2, RZ, RZ, R11 ;  /* 0x000000ffff027224 */ /* 0x000fe200078e000b */
[----:B------:R-:W-:Y:S01]  /*ed80*/  SHF.L.U32 R40, R7, R18, RZ ;  /* 0x0000001207287219 */ /* 0x000fe200000006ff */
[----:B------:R-:W1:Y:S01]  /*ed90*/  LDC R22, c[0x0][0x638] ;  /* 0x00018e00ff167b82 */ /* 0x000e620000000800 */
[----:B------:R-:W-:-:S07]  /*eda0*/  LOP3.LUT R17, RZ, R5, RZ, 0x33, !PT ;  /* 0x00000005ff117212 */ /* 0x000fce00078e33ff */
[----:B------:R-:W0:Y:S01]  /*edb0*/  LDC R23, c[0x0][0x610] ;  /* 0x00018400ff177b82 */ /* 0x000e220000000800 */
[----:B--2---:R-:W-:Y:S05]  /*edc0*/  @!P0 BRA `(.L_x_299) ;  /* 0x0000000000288947 */ /* 0x004fea0003800000 */
[----:B------:R-:W2:Y:S02]  /*edd0*/  LDC R0, c[0x0][0x64c] ;  /* 0x00019300ff007b82 */ /* 0x000ea40000000800 */
[----:B--2---:R-:W-:-:S05]  /*ede0*/  IADD3 R7, P0, R11, R0, RZ ;  /* 0x000000000b077210 */ /* 0x004fca0007f1e0ff */
        /* <DEDUP_REMOVED lines=8> */
.L_x_299:
[----:B0-----:R-:W-:Y:S01]  /*ee70*/  SHF.R.U64 R0, R2, R19, R3 ;  /* 0x0000001302007219 */ /* 0x001fe20000001203 */
[----:B------:R-:W-:Y:S01]  /*ee80*/  VIADD R3, R14, 0xffffffff ;  /* 0xffffffff0e037836 */ /* 0x000fe20000000000 */
[----:B------:R-:W-:Y:S01]  /*ee90*/  LOP3.LUT R5, R8, R17, RZ, 0xc0, !PT ;  /* 0x0000001108057212 */ /* 0x000fe200078ec0ff */
[----:B------:R-:W-:Y:S01]  /*eea0*/  IMAD.MOV R12, RZ, RZ, -R12 ;  /* 0x000000ffff0c7224 */ /* 0x000fe200078e0a0c */
[----:B------:R-:W-:Y:S01]  /*eeb0*/  R2UR UR22, R24 ;  /* 0x00000000181672ca */ /* 0x000fe200000e0000 */
[----:B------:R-:W-:Y:S01]  /*eec0*/  IMAD.MOV R2, RZ, RZ, -R0 ;  /* 0x000000ffff027224 */ /* 0x000fe200078e0a00 */
[----:B------:R-:W-:Y:S01]  /*eed0*/  LOP3.LUT R3, R10, R3, RZ, 0xc0, !PT ;  /* 0x000000030a037212 */ /* 0x000fe200078ec0ff */
[----:B------:R-:W-:Y:S02]  /*eee0*/  IMAD R40, R40, R0, R5 ;  /* 0x0000000028287224 */ /* 0x000fe400078e0205 */
[----:B------:R-:W-:Y:S02]  /*eef0*/  @P4 IMAD R15, R13, R12, R16 ;  /* 0x0000000c0d0f4224 */ /* 0x000fe400078e0210 */
[----:B-1----:R-:W-:-:S02]  /*ef00*/  IMAD R0, R2, R22, R11 ;  /* 0x0000001602007224 */ /* 0x002fc400078e020b */
[----:B------:R-:W-:Y:S02]  /*ef10*/  IMAD R40, R40, R23, R15 ;  /* 0x0000001728287224 */ /* 0x000fe400078e020f */
[----:B------:R-:W-:Y:S02]  /*ef20*/  IMAD R3, R0, R14, R3 ;  /* 0x0000000e00037224 */ /* 0x000fe400078e0203 */
[----:B------:R-:W-:-:S03]  /*ef30*/  IMAD.MOV.U32 R0, RZ, RZ, 0x1 ;  /* 0x00000001ff007424 */ /* 0x000fc600078e00ff */
[----:B------:R-:W-:Y:S02]  /*ef40*/  SEL R2, R3, R40, !P4 ;  /* 0x0000002803027207 */ /* 0x000fe40006000000 */
[----:B------:R-:W-:-:S03]  /*ef50*/  SEL R40, R40, R3, !P4 ;  /* 0x0000000328287207 */ /* 0x000fc60006000000 */
[----:B------:R2:W-:Y:S04]  /*ef60*/  STL [R1+0x88], R2 ;  /* 0x0000880201007387 */ /* 0x0005e80000100800 */
.L_x_297:
[----:B------:R0:W-:Y:S01]  /*ef70*/  STL [R1+0x8c], R40 ;  /* 0x00008c2801007387 */ /* 0x0001e20000100800 */
[----:B------:R-:W-:-:S13]  /*ef80*/  LOP3.LUT P0, RZ, R0, 0xff, RZ, 0xc0, !PT ;  /* 0x000000ff00ff7812 */ /* 0x000fda000780c0ff */
[----:B0-----:R-:W-:Y:S05]  /*ef90*/  @P0 BRA `(.L_x_300) ;  /* 0xffffff2400100947 */ /* 0x001fea000383ffff */
[----:B------:R-:W-:Y:S05]  /*efa0*/  EXIT ;  /* 0x000000000000794d */ /* 0x000fea0003800000 */
.L_x_8:
[----:B------:R-:W2:Y:S01]  /*efb0*/  LDL R22, [R1+0x84] ;  /* 0x0000840001167983 */ /* 0x000ea20000100800 */
[----:B------:R-:W-:-:S03]  /*efc0*/  ULDC.64 UR4, c[0x0][0x650] ;  /* 0x0001940000047ab9 */ /* 0x000fc60000000a00 */
[----:B0-----:R-:W3:Y:S01]  /*efd0*/  LDL R23, [R1+0x80] ;  /* 0x0000800001177983 */ /* 0x001ee20000100800 */
[----:B------:R-:W-:Y:S01]  /*efe0*/  PRMT R4, RZ, 0x7610, R4 ;  /* 0x00007610ff047816 */ /* 0x000fe20000000004 */
[----:B------:R-:W-:Y:S02]  /*eff0*/  IMAD.MOV.U32 R5, RZ, RZ, -0x1 ;  /* 0xffffffffff057424 */ /* 0x000fe400078e00ff */
[----:B------:R-:W-:Y:S02]  /*f000*/  IMAD.MOV.U32 R7, RZ, RZ, -0x1 ;  /* 0xffffffffff077424 */ /* 0x000fe400078e00ff */
[----:B------:R-:W-:Y:S01]  /*f010*/  IMAD.MOV.U32 R6, RZ, RZ, -0x1 ;  /* 0xffffffffff067424 */ /* 0x000fe200078e00ff */
[----:B--2---:R-:W-:-:S04]  /*f020*/  ISETP.GE.U32.AND P0, PT, R22, UR4, PT ;  /* 0x0000000416007c0c */ /* 0x004fc8000bf06070 */
[----:B---3--:R-:W-:-:S13]  /*f030*/  ISETP.GE.U32.AND.EX P0, PT, R23, UR5, PT, P0 ;  /* 0x0000000517007c0c */ /* 0x008fda000bf06100 */
[----:B------:R-:W-:Y:S05]  /*f040*/  @P0 BRA `(.L_x_301) ;  /* 0x00000004002c0947 */ /* 0x000fea0003800000 */
[----:B------:R-:W0:Y:S01]  /*f050*/  LDC.64 R14, c[0x0][0x628] ;  /* 0x00018a00ff0e7b82 */ /* 0x000e220000000a00 */
[----:B------:R-:W-:Y:S02]  /*f060*/  IMAD.MOV.U32 R8, RZ, RZ, R22 ;  /* 0x000000ffff087224 */ /* 0x000fe400078e0016 */
[----:B------:R-:W-:-:S05]  /*f070*/  IMAD.MOV.U32 R9, RZ, RZ, R23 ;  /* 0x000000ffff097224 */ /* 0x000fca00078e0017 */
[----:B------:R-:W1:Y:S08]  /*f080*/  LDC R10, c[0x0][0x630] ;  /* 0x00018c00ff0a7b82 */ /* 0x000e700000000800 */
[----:B------:R-:W2:Y:S01]  /*f090*/  LDC.64 R16, c[0x0][0x620] ;  /* 0x00018800ff107b82 */ /* 0x000ea20000000a00 */
[----:B0-----:R-:W-:-:S04]  /*f0a0*/  ISETP.NE.U32.AND P0, PT, R14, RZ, PT ;  /* 0x000000ff0e00720c */ /* 0x001fc80003f05070 */
[----:B------:R-:W-:-:S13]  /*f0b0*/  ISETP.NE.AND.EX P0, PT, R15, RZ, PT, P0 ;  /* 0x000000ff0f00720c */ /* 0x000fda0003f05300 */
[----:B-12---:R-:W-:Y:S05]  /*f0c0*/  @!P0 BRA `(.L_x_302) ;  /* 0x0000000000288947 */ /* 0x006fea0003800000 */
[----:B------:R-:W0:Y:S02]  /*f0d0*/  LDC R4, c[0x0][0x634] ;  /* 0x00018d00ff047b82 */ /* 0x000e240000000800 */
[----:B0-----:R-:W-:-:S05]  /*f0e0*/  IADD3 R9, P0, R22, R4, RZ ;  /* 0x0000000416097210 */ /* 0x001fca0007f1e0ff */
        /* <DEDUP_REMOVED lines=8> */
.L_x_302:
[----:B------:R-:W0:Y:S01]  /*f170*/  LDC.64 R20, c[0x0][0x640] ;  /* 0x00019000ff147b82 */ /* 0x000e220000000a00 */
[-CC-:B------:R-:W-:Y:S02]  /*f180*/  SHF.R.U64 R14, R8, R10.reuse, R9.reuse ;  /* 0x0000000a080e7219 */ /* 0x180fe40000001209 */
[----:B------:R-:W-:Y:S02]  /*f190*/  SHF.R.U32.HI R4, RZ, R10, R9 ;  /* 0x0000000aff047219 */ /* 0x000fe40000011609 */
[----:B------:R-:W-:-:S03]  /*f1a0*/  IADD3 R7, P0, RZ, -R14, RZ ;  /* 0x8000000eff077210 */ /* 0x000fc60007f1e0ff */
[----:B------:R-:W1:Y:S02]  /*f1b0*/  LDC R8, c[0x0][0x618] ;  /* 0x00018600ff087b82 */ /* 0x000e640000000800 */
[----:B------:R-:W-:Y:S02]  /*f1c0*/  IMAD.X R5, RZ, RZ, ~R4, P0 ;  /* 0x000000ffff057224 */ /* 0x000fe400000e0e04 */
[----:B------:R-:W-:Y:S02]  /*f1d0*/  IMAD.MOV.U32 R4, RZ, RZ, R22 ;  /* 0x000000ffff047224 */ /* 0x000fe400078e0016 */
[-C--:B------:R-:W-:Y:S02]  /*f1e0*/  IMAD R6, R5, R16.reuse, RZ ;  /* 0x0000001005067224 */ /* 0x080fe400078e02ff */
[----:B------:R-:W2:Y:S01]  /*f1f0*/  LDC R18, c[0x0][0x608] ;  /* 0x00018200ff127b82 */ /* 0x000ea20000000800 */
[----:B------:R-:W-:Y:S02]  /*f200*/  IMAD.MOV.U32 R5, RZ, RZ, R23 ;  /* 0x000000ffff057224 */ /* 0x000fe400078e0017 */
[----:B------:R-:W-:-:S05]  /*f210*/  IMAD.WIDE.U32 R4, R7, R16, R4 ;  /* 0x0000001007047225 */ /* 0x000fca00078e0004 */
[----:B------:R-:W3:Y:S01]  /*f220*/  LDC R19, c[0x0][0x658] ;  /* 0x00019600ff137b82 */ /* 0x000ee20000000800 */
[----:B------:R-:W-:Y:S01]  /*f230*/  IMAD R7, R7, R17, R6 ;  /* 0x0000001107077224 */ /* 0x000fe200078e0206 */
[----:B0-----:R-:W-:Y:S01]  /*f240*/  ISETP.NE.U32.AND P0, PT, R20, RZ, PT ;  /* 0x000000ff1400720c */ /* 0x001fe20003f05070 */
[----:B------:R-:W-:Y:S02]  /*f250*/  IMAD.MOV.U32 R6, RZ, RZ, -0x1 ;  /* 0xffffffffff067424 */ /* 0x000fe400078e00ff */
[----:B------:R-:W-:Y:S01]  /*f260*/  IMAD.IADD R5, R5, 0x1, R7 ;  /* 0x0000000105057824 */ /* 0x000fe200078e0207 */
[----:B------:R-:W-:Y:S02]  /*f270*/  ISETP.NE.AND.EX P0, PT, R21, RZ, PT, P0 ;  /* 0x000000ff1500720c */ /* 0x000fe40003f05300 */
[----:B------:R-:W0:Y:S02]  /*f280*/  LDC R17, c[0x0][0x600] ;  /* 0x00018000ff117b82 */ /* 0x000e240000000800 */
[----:B-1----:R-:W-:-:S02]  /*f290*/  SHF.R.U64 R10, R4, R8, R5 ;  /* 0x00000008040a7219 */ /* 0x002fc40000001205 */
[----:B------:R-:W-:-:S04]  /*f2a0*/  SHF.R.U32.HI R5, RZ, R8, R5 ;  /* 0x00000008ff057219 */ /* 0x000fc80000011605 */
[----:B------:R-:W1:Y:S01]  /*f2b0*/  LDC R22, c[0x0][0x648] ;  /* 0x00019200ff167b82 */ /* 0x000e620000000800 */
[-CC-:B--2---:R-:W-:Y:S02]  /*f2c0*/  SHF.R.U64 R15, R10, R18.reuse, R5.reuse ;  /* 0x000000120a0f7219 */ /* 0x184fe40000001205 */
[----:B------:R-:W-:Y:S01]  /*f2d0*/  SHF.R.U32.HI R4, RZ, R18, R5 ;  /* 0x00000012ff047219 */ /* 0x000fe20000011605 */
[----:B------:R-:W-:-:S04]  /*f2e0*/  IMAD.MOV.U32 R18, RZ, RZ, 0x1 ;  /* 0x00000001ff127424 */ /* 0x000fc800078e00ff */
[----:B------:R-:W2:Y:S01]  /*f2f0*/  LDC R23, c[0x0][0x638] ;  /* 0x00018e00ff177b82 */ /* 0x000ea20000000800 */
[-CC-:B---3--:R-:W-:Y:S02]  /*f300*/  SHF.R.U64 R16, R15, R19.reuse, R4.reuse ;  /* 0x000000130f107219 */ /* 0x188fe40000001204 */
[-C--:B------:R-:W-:Y:S02]  /*f310*/  SHF.L.U32 R6, R6, R19.reuse, RZ ;  /* 0x0000001306067219 */ /* 0x080fe400000006ff */
[----:B------:R-:W-:Y:S01]  /*f320*/  SHF.R.U32.HI R5, RZ, R19, R4 ;  /* 0x00000013ff057219 */ /* 0x000fe20000011604 */
[----:B------:R-:W-:Y:S01]  /*f330*/  IMAD.MOV.U32 R4, RZ, RZ, R16 ;  /* 0x000000ffff047224 */ /* 0x000fe200078e0010 */
[----:B------:R-:W-:Y:S01]  /*f340*/  LOP3.LUT R24, RZ, R6, RZ, 0x33, !PT ;  /* 0x00000006ff187212 */ /* 0x000fe200078e33ff */
[----:B------:R-:W3:Y:S01]  /*f350*/  LDC R25, c[0x0][0x610] ;  /* 0x00018400ff197b82 */ /* 0x000ee20000000800 */
[----:B------:R-:W-:Y:S05]  /*f360*/  @!P0 BRA `(.L_x_303) ;  /* 0x0000000000288947 */ /* 0x000fea0003800000 */
        /* <DEDUP_REMOVED lines=10> */
.L_x_303:
[----:B-1----:R-:W-:Y:S01]  /*f410*/  SHF.R.U64 R4, R4, R22, R5 ;  /* 0x0000001604047219 */ /* 0x002fe20000001205 */
[----:B0-----:R-:W-:Y:S01]  /*f420*/  VIADD R7, R17, 0xffffffff ;  /* 0xffffffff11077836 */ /* 0x001fe20000000000 */
[----:B------:R-:W-:Y:S01]  /*f430*/  SHF.L.U32 R18, R18, R19, RZ ;  /* 0x0000001312127219 */ /* 0x000fe200000006ff */
[----:B------:R-:W-:Y:S01]  /*f440*/  @P4 IMAD R0, R11, R12, R2 ;  /* 0x0000000c0b004224 */ /* 0x000fe200078e0202 */
[----:B------:R-:W-:Y:S01]  /*f450*/  LOP3.LUT R3, R15, R24, RZ, 0xc0, !PT ;  /* 0x000000180f037212 */ /* 0x000fe200078ec0ff */
[----:B------:R-:W-:Y:S01]  /*f460*/  IMAD.MOV R5, RZ, RZ, -R4 ;  /* 0x000000ffff057224 */ /* 0x000fe200078e0a04 */
[----:B------:R-:W-:Y:S01]  /*f470*/  LOP3.LUT R7, R10, R7, RZ, 0xc0, !PT ;  /* 0x000000070a077212 */ /* 0x000fe200078ec0ff */
[----:B------:R-:W-:Y:S02]  /*f480*/  IMAD.MOV.U32 R6, RZ, RZ, R14 ;  /* 0x000000ffff067224 */ /* 0x000fe400078e000e */
[----:B------:R-:W-:Y:S02]  /*f490*/  IMAD R3, R18, R4, R3 ;  /* 0x0000000412037224 */ /* 0x000fe400078e0203 */
[----:B--2---:R-:W-:-:S02]  /*f4a0*/  IMAD R2, R5, R23, R16 ;  /* 0x0000001705027224 */ /* 0x004fc400078e0210 */
[----:B---3--:R-:W-:Y:S02]  /*f4b0*/  IMAD R0, R3, R25, R0 ;  /* 0x0000001903007224 */ /* 0x008fe400078e0200 */
[----:B------:R-:W-:Y:S02]  /*f4c0*/  IMAD R5, R2, R17, R7 ;  /* 0x0000001102057224 */ /* 0x000fe400078e0207 */
[----:B------:R-:W-:-:S03]  /*f4d0*/  IMAD.MOV.U32 R4, RZ, RZ, 0x1 ;  /* 0x00000001ff047424 */ /* 0x000fc600078e00ff */
[----:B------:R-:W-:Y:S02]  /*f4e0*/  SEL R7, R5, R0, !P4 ;  /* 0x0000000005077207 */ /* 0x000fe40006000000 */
[----:B------:R-:W-:-:S07]  /*f4f0*/  SEL R5, R0, R5, !P4 ;  /* 0x0000000500057207 */ /* 0x000fce0006000000 */
.L_x_301:
[----:B------:R-:W-:-:S08]  /*f500*/  NOP ;  /* 0x0000000000007918 */ /* 0x000fd00000000000 */
[----:B------:R-:W0:-:S00]  /*f510*/  USETMAXREG.DEALLOC.CTAPOOL 0x28 ;  /* 0x00000028000079c8 */ /* 0x000e0000080e0500 */
[----:B------:R-:W-:-:S13]  /*f520*/  ISETP.NE.AND P0, PT, RZ, UR8, PT ;  /* 0x00000008ff007c0c */ /* 0x000fda000bf05270 */
[----:B------:R-:W-:Y:S05]  /*f530*/  @P0 EXIT ;  /* 0x000000000000094d */ /* 0x000fea0003800000 */
[----:B0-----:R-:W-:Y:S01]  /*f540*/  LOP3.LUT P0, RZ, R4, 0xff, RZ, 0xc0, !PT ;  /* 0x000000ff04ff7812 */ /* 0x001fe2000780c0ff */
[----:B------:R-:W-:Y:S02]  /*f550*/  IMAD.MOV.U32 R0, RZ, RZ, 0x1 ;  /* 0x00000001ff007424 */ /* 0x000fe400078e00ff */
[----:B------:R-:W-:-:S10]  /*f560*/  IMAD.MOV.U32 R8, RZ, RZ, RZ ;  /* 0x000000ffff087224 */ /* 0x000fd400078e00ff */
[----:B------:R-:W-:Y:S05]  /*f570*/  @!P0 BRA `(.L_x_304) ;  /* 0x0000000c00b08947 */ /* 0x000fea0003800000 */
[----:B------:R-:W0:Y:S01]  /*f580*/  S2UR UR8, SR_CgaCtaId ;  /* 0x00000000000879c3 */ /* 0x000e220000008800 */
[----:B------:R-:W-:Y:S01]  /*f590*/  ULDC UR11, c[0x0][0x658] ;  /* 0x00019600000b7ab9 */ /* 0x000fe20000000800 */
[----:B------:R-:W-:Y:S01]  /*f5a0*/  UMOV UR12, 0xffffffff ;  /* 0xffffffff000c7882 */ /* 0x000fe20000000000 */
[----:B------:R-:W-:Y:S01]  /*f5b0*/  ULDC UR4, c[0x0][0x28c] ;  /* 0x0000a30000047ab9 */ /* 0x000fe20000000800 */
[----:B------:R-:W-:Y:S01]  /*f5c0*/  USHF.L.U32 UR12, UR12, UR11, URZ ;  /* 0x0000000b0c0c7299 */ /* 0x000fe2000800063f */
[----:B------:R-:W-:Y:S01]  /*f5d0*/  BSSY B0, `(.L_x_304) ;  /* 0x00000e6000007945 */ /* 0x000fe20003800000 */
[----:B------:R-:W-:Y:S01]  /*f5e0*/  UIADD3 UR19, UR4, 0x3f, URZ ;  /* 0x0000003f04137890 */ /* 0x000fe2000fffe03f */
[----:B------:R-:W-:Y:S01]  /*f5f0*/  IMAD.MOV.U32 R9, RZ, RZ, 0x1 ;  /* 0x00000001ff097424 */ /* 0x000fe200078e00ff */
[----:B------:R-:W-:Y:S01]  /*f600*/  ULDC UR5, c[0x0][0x600] ;  /* 0x0001800000057ab9 */ /* 0x000fe20000000800 */
[----:B------:R-:W-:Y:S01]  /*f610*/  UMOV UR21, 0x1 ;  /* 0x0000000100157882 */ /* 0x000fe20000000000 */
[----:B------:R-:W-:Y:S01]  /*f620*/  ULOP3.LUT UR14, URZ, UR12, URZ, 0x33, !UPT ;  /* 0x0000000c3f0e7292 */ /* 0x000fe2000f8e333f */
[----:B------:R-:W-:Y:S01]  /*f630*/  IMAD.MOV.U32 R0, RZ, RZ, 0x1 ;  /* 0x00000001ff007424 */ /* 0x000fe200078e00ff */
[----:B------:R-:W-:Y:S01]  /*f640*/  ULDC UR9, c[0x0][0xc] ;  /* 0x0000030000097ab9 */ /* 0x000fe20000000800 */
[----:B------:R-:W-:Y:S01]  /*f650*/  UIADD3 UR4, UR5, -0x1, URZ ;  /* 0xffffffff05047890 */ /* 0x000fe2000fffe03f */
[----:B------:R-:W-:Y:S01]  /*f660*/  IMAD.MOV.U32 R8, RZ, RZ, RZ ;  /* 0x000000ffff087224 */ /* 0x000fe200078e00ff */
[----:B------:R-:W-:-:S02]  /*f670*/  USHF.R.S32.HI UR20, URZ, 0x1f, UR19 ;  /* 0x0000001f3f147899 */ /* 0x000fc40008011413 */
[----:B------:R-:W-:Y:S01]  /*f680*/  USHF.L.U32 UR5, UR21, UR11, URZ ;  /* 0x0000000b15057299 */ /* 0x000fe2000800063f */
[----:B------:R-:W-:Y:S01]  /*f690*/  ULDC UR16, c[0x0][0x10] ;  /* 0x0000040000107ab9 */ /* 0x000fe20000000800 */
[----:B------:R-:W-:Y:S01]  /*f6a0*/  ULEA.HI UR19, UR20, UR19, URZ, 0x6 ;  /* 0x0000001314137291 */ /* 0x000fe2000f8f303f */
[----:B------:R-:W-:Y:S01]  /*f6b0*/  ULDC UR18, c[0x0][0x14] ;  /* 0x0000050000127ab9 */ /* 0x000fe20000000800 */
[----:B------:R-:W-:Y:S01]  /*f6c0*/  UMOV UR22, 0x11 ;  /* 0x0000001100167882 */ /* 0x000fe20000000000 */
[----:B0-----:R-:W-:Y:S02]  /*f6d0*/  USHF.R.U32.HI UR28, URZ, 0x2, UR8 ;  /* 0x000000023f1c7899 */ /* 0x001fe40008011608 */
[----:B------:R-:W-:Y:S02]  /*f6e0*/  ULOP3.LUT UR10, UR8, 0x3, URZ, 0xc0, !UPT ;  /* 0x00000003080a7892 */ /* 0x000fe4000f8ec03f */
[----:B------:R-:W-:Y:S02]  /*f6f0*/  USHF.L.U32 UR7, UR8, 0x5, URZ ;  /* 0x0000000508077899 */ /* 0x000fe4000800063f */
[----:B------:R-:W-:-:S02]  /*f700*/  USHF.L.U32 UR6, UR8, 0xb, URZ ;  /* 0x0000000b08067899 */ /* 0x000fc4000800063f */
[----:B------:R-:W-:Y:S02]  /*f710*/  ULOP3.LUT UR8, UR8, 0xfffffffc, URZ, 0xc0, !UPT ;  /* 0xfffffffc08087892 */ /* 0x000fe4000f8ec03f */
[----:B------:R-:W-:Y:S02]  /*f720*/  UISETP.GT.U32.AND UP0, UPT, UR10, 0xffff, UPT ;  /* 0x0000ffff0a00788c */ /* 0x000fe4000bf04070 */
[----:B------:R-:W-:Y:S02]  /*f730*/  ULOP3.LUT UR12, UR8, 0x1, URZ, 0xfc, !UPT ;  /* 0x00000001080c7892 */ /* 0x000fe4000f8efc3f */
[----:B------:R-:W-:Y:S02]  /*f740*/  ULOP3.LUT UR15, UR8, 0x2, URZ, 0xfc, !UPT ;  /* 0x00000002080f7892 */ /* 0x000fe4000f8efc3f */
[----:B------:R-:W-:Y:S02]  /*f750*/  USHF.L.U32 UR11, UR21, UR8, URZ ;  /* 0x00000008150b7299 */ /* 0x000fe4000800063f */
[----:B------:R-:W-:-:S02]  /*f760*/  ULOP3.LUT UR17, UR8, 0x3, URZ, 0xfc, !UPT ;  /* 0x0000000308117892 */ /* 0x000fc4000f8efc3f */
[----:B------:R-:W-:Y:S02]  /*f770*/  UIMAD.WIDE.U32 UR8, UR9, UR16, URZ ;  /* 0x00000010090872a5 */ /* 0x000fe4000f8e003f */
[----:B------:R-:W-:Y:S02]  /*f780*/  USHF.L.U32 UR12, UR21, UR12, URZ ;  /* 0x0000000c150c7299 */ /* 0x000fe4000800063f */
[----:B------:R-:W-:Y:S02]  /*f790*/  USHF.L.U32 UR16, UR21, UR15, URZ ;  /* 0x0000000f15107299 */ /* 0x000fe4000800063f */
[----:B------:R-:W-:Y:S02]  /*f7a0*/  USEL UR10, UR10, 0xffff, !UP0 ;  /* 0x0000ffff0a0a7887 */ /* 0x000fe4000c000000 */
[----:B------:R-:W-:Y:S02]  /*f7b0*/  USHF.L.U32 UR17, UR21, UR17, URZ ;  /* 0x0000001115117299 */ /* 0x000fe4000800063f */
[----:B------:R-:W-:-:S02]  /*f7c0*/  UIMAD.WIDE.U32 UR24, UR8, UR18, URZ ;  /* 0x00000012081872a5 */ /* 0x000fc4000f8e003f */
[----:B------:R-:W-:Y:S02]  /*f7d0*/  UIMAD UR20, UR9, UR18, URZ ;  /* 0x00000012091472a4 */ /* 0x000fe4000f8e023f */
[----:B------:R-:W-:Y:S02]  /*f7e0*/  USHF.R.S32.HI UR15, URZ, 0x6, UR19 ;  /* 0x000000063f0f7899 */ /* 0x000fe40008011413 */
[----:B------:R-:W-:Y:S02]  /*f7f0*/  ULOP3.LUT UR11, UR16, UR11, UR12, 0xfe, !UPT ;  /* 0x0000000b100b7292 */ /* 0x000fe4000f8efe0c */
[----:B------:R-:W-:Y:S02]  /*f800*/  ULOP3.LUT UR10, UR10, 0xffff, URZ, 0xc0, !UPT ;  /* 0x0000ffff0a0a7892 */ /* 0x000fe4000f8ec03f */
[----:B------:R-:W-:Y:S02]  /*f810*/  ULOP3.LUT UR27, UR13, 0x2, URZ, 0xfc, !UPT ;  /* 0x000000020d1b7892 */ /* 0x000fe4000f8efc3f */
[----:B------:R-:W-:-:S02]  /*f820*/  ULOP3.LUT UR7, UR7, 0x60, URZ, 0xc0, !UPT ;  /* 0x0000006007077892 */ /* 0x000fc4000f8ec03f */
[----:B------:R-:W-:Y:S02]  /*f830*/  ULOP3.LUT UR6, UR6, 0x1800, URZ, 0xc0, !UPT ;  /* 0x0000180006067892 */ /* 0x000fe4000f8ec03f */
[----:B------:R-:W-:Y:S02]  /*f840*/  UIADD3 UR20, UR25, UR20, URZ ;  /* 0x0000001419147290 */ /* 0x000fe4000fffe03f */
[----:B------:R-:W-:Y:S02]  /*f850*/  ULOP3.LUT UR21, UR11, UR17, URZ, 0xfc, !UPT ;  /* 0x000000110b157292 */ /* 0x000fe4000f8efc3f */
[----:B------:R-:W-:Y:S02]  /*f860*/  USHF.L.U32 UR22, UR22, UR10, URZ ;  /* 0x0000000a16167299 */ /* 0x000fe4000800063f */
[----:B------:R-:W-:Y:S01]  /*f870*/  UIADD3 UR31, UR15, 0x1, URZ ;  /* 0x000000010f1f7890 */ /* 0x000fe2000fffe03f */
[----:B------:R-:W-:-:S11]  /*f880*/  ULDC.64 UR32, c[0x0][0x198] ;  /* 0x0000660000207ab9 */ /* 0x000fd60000000a00 */
.L_x_315:
[----:B------:R-:W-:-:S03]  /*f890*/  UMOV UR8, 0xffffffff ;  /* 0xffffffff00087882 */ /* 0x000fc60000000000 */
[----:B------:R-:W-:Y:S05]  /*f8a0*/  BRA.DIV UR8, `(.L_x_305) ;  /* 0x0000001208947947 */ /* 0x000fea000b800000 */
[----:B------:R-:W-:-:S13]  /*f8b0*/  ELECT P0, URZ, PT ;  /* 0x00000000003f782f */ /* 0x000fda0003800000 */
.L_x_331:
[----:B------:R-:W0:Y:S01]  /*f8c0*/  LDC R2, c[0x0][0x28c] ;  /* 0x0000a300ff027b82 */ /* 0x000e220000000800 */
[----:B------:R-:W-:Y:S01]  /*f8d0*/  BSSY B1, `(.L_x_306) ;  /* 0x000003d000017945 */ /* 0x000fe20003800000 */
[----:B0-----:R-:W-:-:S13]  /*f8e0*/  ISETP.LT.OR P0, PT, R2, 0x1, !P0 ;  /* 0x000000010200780c */ /* 0x001fda0004701670 */
[----:B------:R-:W-:Y:S05]  /*f8f0*/  @P0 BRA `(.L_x_307) ;  /* 0x0000000000e80947 */ /* 0x000fea0003800000 */
[----:B------:R-:W-:Y:S01]  /*f900*/  LEA R5, R5, UR28, 0x1 ;  /* 0x0000001c05057c11 */ /* 0x000fe2000f8e08ff */
[----:B------:R-:W-:Y:S01]  /*f910*/  IMAD.MOV.U32 R13, RZ, RZ, RZ ;  /* 0x000000ffff0d7224 */ /* 0x000fe200078e00ff */
[----:B------:R-:W-:Y:S01]  /*f920*/  LEA R7, R7, UR7, 0x7 ;  /* 0x0000000707077c11 */ /* 0x000fe2000f8e38ff */
[----:B------:R-:W-:Y:S02]  /*f930*/  IMAD.U32 R14, RZ, RZ, UR31 ;  /* 0x0000001fff0e7e24 */ /* 0x000fe4000f8e00ff */
[----:B------:R-:W-:Y:S02]  /*f940*/  IMAD.MOV.U32 R2, RZ, RZ, R0 ;  /* 0x000000ffff027224 */ /* 0x000fe400078e0000 */
[----:B------:R-:W-:Y:S02]  /*f950*/  IMAD.MOV.U32 R3, RZ, RZ, R8 ;  /* 0x000000ffff037224 */ /* 0x000fe400078e0008 */
[----:B------:R-:W-:-:S07]  /*f960*/  IMAD.SHL.U32 R10, R5, 0x80, RZ ;  /* 0x00000080050a7824 */ /* 0x000fce00078e00ff */
.L_x_310:
[----:B------:R-:W0:Y:S01]  /*f970*/  S2R R5, SR_CgaCtaId ;  /* 0x0000000000057919 */ /* 0x000e220000008800 */
[----:B------:R-:W-:Y:S01]  /*f980*/  MOV R4, 0x400 ;  /* 0x0000040000047802 */ /* 0x000fe20000000f00 */
[----:B------:R-:W1:Y:S03]  /*f990*/  S2R R15, SR_TID.X ;  /* 0x00000000000f7919 */ /* 0x000e660000002100 */
[----:B0-----:R-:W-:Y:S02]  /*f9a0*/  LEA R12, R5, R4, 0x18 ;  /* 0x00000004050c7211 */ /* 0x001fe400078ec0ff */
[----:B------:R-:W-:Y:S02]  /*f9b0*/  SHF.L.U32 R4, R2, 0x1f, RZ ;  /* 0x0000001f02047819 */ /* 0x000fe400000006ff */
[----:B-1----:R-:W-:Y:S01]  /*f9c0*/  LOP3.LUT P1, RZ, R15, 0x7f, RZ, 0xc0, !PT ;  /* 0x0000007f0fff7812 */ /* 0x002fe2000782c0ff */
[----:B------:R-:W-:-:S04]  /*f9d0*/  IMAD R11, R3, 0x8, R12 ;  /* 0x00000008030b7824 */ /* 0x000fc800078e020c */
[----:B------:R-:W0:Y:S08]  /*f9e0*/  SYNCS.PHASECHK.TRANS64.TRYWAIT P0, [R11+URZ+0x48], R4 ;  /* 0x000048040b0075a7 */ /* 0x000e30000800017f */
[----:B------:R-:W1:Y:S01]  /*f9f0*/  @!P1 LDC R5, c[0x0][0x500] ;  /* 0x00014000ff059b82 */ /* 0x000e620000000800 */
[----:B0-----:R-:W-:Y:S05]  /*fa00*/  @!P0 BRA `(.L_x_308) ;  /* 0x00000010005c8947 */ /* 0x001fea0003800000 */
.L_x_332:
[----:B------:R-:W-:Y:S01]  /*fa10*/  UPRMT UR8, UR27, 0x9910, URZ ;  /* 0x000099101b087896 */ /* 0x000fe2000800003f */
[----:B-1----:R1:W-:Y:S03]  /*fa20*/  @!P1 SYNCS.ARRIVE.TRANS64 RZ, [R11+URZ], R5 ;  /* 0x000000050bff99a7 */ /* 0x0023e6000800003f */
[----:B------:R-:W-:-:S06]  /*fa30*/  UISETP.NE.AND UP0, UPT, UR8, 0x2, UPT ;  /* 0x000000020800788c */ /* 0x000fcc000bf05270 */
[----:B------:R-:W-:-:S13]  /*fa40*/  PLOP3.LUT P0, PT, PT, PT, UP0, 0x80, 0x0 ;  /* 0x000000000000781c */ /* 0x000fda0003f0f008 */
[----:B-1----:R-:W-:Y:S05]  /*fa50*/  @P0 BRA `(.L_x_309) ;  /* 0x0000000000040947 */ /* 0x002fea0003800000 */
[----:B------:R-:W-:Y:S01]  /*fa60*/  BPT.TRAP 0x1 ;  /* 0x000000040000795c */ /* 0x000fe20000300000 */
.L_x_309:
[C---:B0-----:R-:W-:Y:S01]  /*fa70*/  LEA R4, R3.reuse, UR28, 0x1 ;  /* 0x0000001c03047c11 */ /* 0x041fe2000f8e08ff */
[----:B------:R-:W-:Y:S01]  /*fa80*/  VIADD R14, R14, 0xffffffff ;  /* 0xffffffff0e0e7836 */ /* 0x000fe20000000000 */
[----:B------:R-:W-:Y:S01]  /*fa90*/  R2UR UR11, R3 ;  /* 0x00000000030b72ca */ /* 0x000fe200000e0000 */
[----:B------:R-:W-:Y:S01]  /*faa0*/  UIADD3 UR16, UP0, UR32, 0xf0, URZ ;  /* 0x000000f020107890 */ /* 0x000fe2000ff1e03f */
[----:B------:R-:W-:Y:S01]  /*fab0*/  R2UR UR26, R12 ;  /* 0x000000000c1a72ca */ /* 0x000fe200000e0000 */
[----:B------:R-:W-:Y:S01]  /*fac0*/  IMAD.U32 R4, R4, 0x2000, R12 ;  /* 0x0000200004047824 */ /* 0x000fe200078e000c */
[----:B------:R-:W-:Y:S01]  /*fad0*/  R2UR UR29, R10 ;  /* 0x000000000a1d72ca */ /* 0x000fe200000e0000 */
[----:B------:R-:W-:Y:S01]  /*fae0*/  UIADD3 UR34, UP1, UR32, 0x1f0, URZ ;  /* 0x000001f020227890 */ /* 0x000fe2000ff3e03f */
[----:B------:R-:W-:Y:S01]  /*faf0*/  R2UR UR9, R11 ;  /* 0x000000000b0972ca */ /* 0x000fe200000e0000 */
[----:B------:R-:W-:Y:S01]  /*fb00*/  UIADD3.X UR17, URZ, UR33, URZ, UP0, !UPT ;  /* 0x000000213f117290 */ /* 0x000fe200087fe43f */
[----:B------:R-:W-:Y:S01]  /*fb10*/  R2UR UR8, R4 ;  /* 0x00000000040872ca */ /* 0x000fe200000e0000 */
[----:B------:R-:W-:Y:S01]  /*fb20*/  UPRMT UR23, URZ, 0x5410, UR22 ;  /* 0x000054103f177896 */ /* 0x000fe20008000016 */
[----:B------:R-:W-:Y:S01]  /*fb30*/  R2UR UR10, R13 ;  /* 0x000000000d0a72ca */ /* 0x000fe200000e0000 */
[----:B------:R-:W-:Y:S01]  /*fb40*/  VIADD R3, R3, 0x1 ;  /* 0x0000000103037836 */ /* 0x000fe20000000000 */
[----:B------:R-:W-:Y:S01]  /*fb50*/  R2UR UR12, R6 ;  /* 0x00000000060c72ca */ /* 0x000fe200000e0000 */
[----:B------:R-:W-:Y:S01]  /*fb60*/  ULEA UR11, UR11, UR6, 0xd ;  /* 0x000000060b0b7291 */ /* 0x000fe2000f8e683f */
[----:B------:R-:W-:Y:S01]  /*fb70*/  R2UR UR30, R7 ;  /* 0x00000000071e72ca */ /* 0x000fe200000e0000 */
[----:B------:R-:W-:Y:S01]  /*fb80*/  UPRMT UR36, URZ, 0x5410, UR21 ;  /* 0x000054103f247896 */ /* 0x000fe20008000015 */
[----:B------:R-:W-:Y:S01]  /*fb90*/  ISETP.GT.AND P1, PT, R14, 0x1, PT ;  /* 0x000000010e00780c */ /* 0x000fe20003f24270 */
[----:B------:R-:W-:Y:S01]  /*fba0*/  UIADD3 UR26, UR26, 0x24180, UR11 ;  /* 0x000241801a1a7890 */ /* 0x000fe2000fffe00b */
[----:B------:R-:W-:Y:S01]  /*fbb0*/  ISETP.NE.AND P0, PT, R3, 0x9, PT ;  /* 0x000000090300780c */ /* 0x000fe20003f05270 */
[----:B------:R-:W-:Y:S01]  /*fbc0*/  UIADD3.X UR35, URZ, UR33, URZ, UP1, !UPT ;  /* 0x000000213f237290 */ /* 0x000fe20008ffe43f */
[----:B------:R-:W-:Y:S01]  /*fbd0*/  VIADD R13, R13, 0x40 ;  /* 0x000000400d0d7836 */ /* 0x000fe20000000000 */
[----:B------:R-:W-:Y:S01]  /*fbe0*/  UIADD3 UR8, UR8, 0x180, URZ ;  /* 0x0000018008087890 */ /* 0x000fe2000fffe03f */
[----:B------:R-:W-:Y:S01]  /*fbf0*/  SEL R5, RZ, 0x1, P0 ;  /* 0x00000001ff057807 */ /* 0x000fe20000000000 */
[----:B------:R-:W-:Y:S01]  /*fc00*/  UMOV UR18, 0x0 ;  /* 0x0000000000127882 */ /* 0x000fe20000000000 */
[----:B------:R-:W-:Y:S01]  /*fc10*/  UMOV UR19, 0x10000000 ;  /* 0x1000000000137882 */ /* 0x000fe20000000000 */
[----:B------:R-:W-:Y:S01]  /*fc20*/  UMOV UR11, UR29 ;  /* 0x0000001d000b7c82 */ /* 0x000fe20008000000 */
[----:B------:R-:W-:-:S02]  /*fc30*/  LOP3.LUT R2, R2, R5, RZ, 0x3c, !PT ;  /* 0x0000000502027212 */ /* 0x000fc400078e3cff */
[----:B------:R-:W-:Y:S02]  /*fc40*/  SEL R3, R3, RZ, P0 ;  /* 0x000000ff03037207 */ /* 0x000fe40000000000 */
[----:B------:R0:W-:Y:S02]  /*fc50*/  UTMALDG.3D.MULTICAST [UR8], [UR16], UR23, desc[UR18] ;  /* 0x00001208100073b4 */ /* 0x0001e40008011817 */
[----:B0-----:R-:W-:Y:S01]  /*fc60*/  UMOV UR8, UR26 ;  /* 0x0000001a00087c82 */ /* 0x001fe20008000000 */
[----:B------:R-:W-:Y:S02]  /*fc70*/  UMOV UR11, UR30 ;  /* 0x0000001e000b7c82 */ /* 0x000fe40008000000 */
[----:B------:R0:W-:Y:S02]  /*fc80*/  UTMALDG.3D.MULTICAST [UR8], [UR34], UR36, desc[UR18] ;  /* 0x00001208220073b4 */ /* 0x0001e40008011824 */
[----:B0-----:R-:W-:Y:S05]  /*fc90*/  @P1 BRA `(.L_x_310) ;  /* 0xfffffffc00341947 */ /* 0x001fea000383ffff */
.L_x_307:
[----:B------:R-:W-:Y:S05]  /*fca0*/  BSYNC B1 ;  /* 0x0000000000017941 */ /* 0x000fea0003800000 */
.L_x_306:
[----:B------:R-:W2:Y:S01]  /*fcb0*/  LDL.LU R15, [R1+0x80] ;  /* 0x00008000010f7983 */ /* 0x000ea20000300800 */
[----:B------:R-:W-:Y:S01]  /*fcc0*/  LOP3.LUT P1, RZ, R9, 0xff, RZ, 0xc0, !PT ;  /* 0x000000ff09ff7812 */ /* 0x000fe2000782c0ff */
[----:B------:R-:W-:Y:S01]  /*fcd0*/  VIADD R8, R8, UR15 ;  /* 0x0000000f08087c36 */ /* 0x000fe20008000000 */
[----:B------:R-:W-:Y:S01]  /*fce0*/  ULDC.64 UR8, c[0x0][0x650] ;  /* 0x0001940000087ab9 */ /* 0x000fe20000000a00 */
[----:B------:R-:W3:Y:S01]  /*fcf0*/  LDL.LU R12, [R1+0x84] ;  /* 0x00008400010c7983 */ /* 0x000ee20000300800 */
[----:B------:R-:W-:Y:S01]  /*fd00*/  IMAD.U32 R5, RZ, RZ, UR15 ;  /* 0x0000000fff057e24 */ /* 0x000fe2000f8e00ff */
[----:B------:R-:W-:Y:S01]  /*fd10*/  UISETP.GE.U32.AND UP0, UPT, UR15, 0x9, UPT ;  /* 0x000000090f00788c */ /* 0x000fe2000bf06070 */
[----:B------:R-:W-:Y:S01]  /*fd20*/  ISETP.GT.U32.AND P0, PT, R8, 0x8, PT ;  /* 0x000000080800780c */ /* 0x000fe20003f04070 */
[----:B------:R-:W-:Y:S01]  /*fd30*/  BSSY B1, `(.L_x_311) ;  /* 0x000006d000017945 */ /* 0x000fe20003800000 */
[----:B------:R-:W-:Y:S01]  /*fd40*/  IMAD.MOV.U32 R7, RZ, RZ, -0x1 ;  /* 0xffffffffff077424 */ /* 0x000fe200078e00ff */
[----:B------:R-:W-:Y:S01]  /*fd50*/  PRMT R9, RZ, 0x7610, R9 ;  /* 0x00007610ff097816 */ /* 0x000fe20000000009 */
[----:B------:R-:W-:Y:S01]  /*fd60*/  IMAD.MOV.U32 R6, RZ, RZ, -0x1 ;  /* 0xffffffffff067424 */ /* 0x000fe200078e00ff */
[----:B------:R-:W-:-:S02]  /*fd70*/  ISETP.LT.U32.AND P0, PT, R5, 0x9, P0 ;  /* 0x000000090500780c */ /* 0x000fc40000701070 */
[----:B------:R-:W0:Y:S01]  /*fd80*/  @P1 S2R R3, SR_CgaCtaId ;  /* 0x0000000000031919 */ /* 0x000e220000008800 */
[----:B------:R-:W-:Y:S02]  /*fd90*/  @P1 MOV R2, 0x400 ;  /* 0x0000040000021802 */ /* 0x000fe40000000f00 */
[----:B------:R-:W-:Y:S02]  /*fda0*/  PLOP3.LUT P2, PT, PT, PT, UP0, 0x80, 0x0 ;  /* 0x000000000000781c */ /* 0x000fe40003f4f008 */
[----:B0-----:R-:W-:Y:S01]  /*fdb0*/  @P1 LEA R4, R3, R2, 0x18 ;  /* 0x0000000203041211 */ /* 0x001fe200078ec0ff */
[----:B------:R-:W-:-:S03]  /*fdc0*/  IMAD.WIDE.U32 R2, R8, 0x38e38e39, RZ ;  /* 0x38e38e3908027825 */ /* 0x000fc600078e00ff */
[----:B------:R0:W-:Y:S02]  /*fdd0*/  @P1 SYNCS.ARRIVE.TRANS64.A1T0 RZ, [R4+URZ+0xa8], RZ ;  /* 0x0000a8ff04ff19a7 */ /* 0x0001e4000810003f */
[----:B------:R-:W-:Y:S02]  /*fde0*/  SHF.R.U32.HI R5, RZ, 0x1, R3 ;  /* 0x00000001ff057819 */ /* 0x000fe40000011603 */
[----:B------:R-:W-:Y:S02]  /*fdf0*/  SEL R3, RZ, 0x1, !P0 ;  /* 0x00000001ff037807 */ /* 0x000fe40004000000 */
[----:B------:R-:W-:Y:S01]  /*fe00*/  PRMT R2, RZ, 0x7610, R2 ;  /* 0x00007610ff027816 */ /* 0x000fe20000000002 */
[----:B------:R-:W-:Y:S01]  /*fe10*/  IMAD R8, R5, -0x9, R8 ;  /* 0xfffffff705087824 */ /* 0x000fe200078e0208 */
[----:B------:R-:W-:-:S04]  /*fe20*/  LOP3.LUT R0, R0, R3, RZ, 0x3c, !PT ;  /* 0x0000000300007212 */ /* 0x000fc800078e3cff */
[----:B------:R-:W-:Y:S01]  /*fe30*/  @P2 LOP3.LUT R0, R0, 0x1, R5, 0x78, !PT ;  /* 0x0000000100002812 */ /* 0x000fe200078e7805 */
[----:B------:R-:W-:Y:S01]  /*fe40*/  IMAD.MOV.U32 R5, RZ, RZ, -0x1 ;  /* 0xffffffffff057424 */ /* 0x000fe200078e00ff */
[----:B---3--:R-:W-:-:S04]  /*fe50*/  IADD3 R12, P1, R12, UR24, RZ ;  /* 0x000000180c0c7c10 */ /* 0x008fc8000ff3e0ff */
[----:B--2---:R-:W-:Y:S01]  /*fe60*/  IADD3.X R15, R15, UR20, RZ, P1, !PT ;  /* 0x000000140f0f7c10 */ /* 0x004fe20008ffe4ff */
[----:B------:R0:W-:Y:S01]  /*fe70*/  STL [R1+0x84], R12 ;  /* 0x0000840c01007387 */ /* 0x0001e20000100800 */
[----:B------:R-:W-:-:S03]  /*fe80*/  ISETP.GE.U32.AND P0, PT, R12, UR8, PT ;  /* 0x000000080c007c0c */ /* 0x000fc6000bf06070 */
[----:B------:R0:W-:Y:S01]  /*fe90*/  STL [R1+0x80], R15 ;  /* 0x0000800f01007387 */ /* 0x0001e20000100800 */
[----:B------:R-:W-:-:S13]  /*fea0*/  ISETP.GE.U32.AND.EX P0, PT, R15, UR9, PT, P0 ;  /* 0x000000090f007c0c */ /* 0x000fda000bf06100 */
[----:B0-----:R-:W-:Y:S05]  /*feb0*/  @P0 BRA `(.L_x_312) ;  /* 0x0000000400500947 */ /* 0x001fea0003800000 */
[----:B------:R-:W-:Y:S01]  /*fec0*/  ULDC.64 UR8, c[0x0][0x628] ;  /* 0x00018a0000087ab9 */ /* 0x000fe20000000a00 */
[----:B------:R-:W0:Y:S01]  /*fed0*/  S2R R11, SR_CTAID.X ;  /* 0x00000000000b7919 */ /* 0x000e220000002500 */
[----:B------:R-:W-:Y:S01]  /*fee0*/  ISETP.NE.U32.AND P0, PT, RZ, UR8, PT ;  /* 0x00000008ff007c0c */ /* 0x000fe2000bf05070 */
[----:B------:R-:W-:Y:S01]  /*fef0*/  ULDC UR11, c[0x0][0x630] ;  /* 0x00018c00000b7ab9 */ /* 0x000fe20000000800 */
[----:B------:R-:W-:Y:S01]  /*ff00*/  IMAD.MOV.U32 R2, RZ, RZ, R12 ;  /* 0x000000ffff027224 */ /* 0x000fe200078e000c */
[----:B------:R-:W1:Y:S01]  /*ff10*/  S2R R10, SR_CTAID.Y ;  /* 0x00000000000a7919 */ /* 0x000e620000002600 */
[----:B------:R-:W-:Y:S01]  /*ff20*/  ISETP.NE.AND.EX P0, PT, RZ, UR9, PT, P0 ;  /* 0x00000009ff007c0c */ /* 0x000fe2000bf05300 */
[----:B------:R-:W-:-:S12]  /*ff30*/  IMAD.MOV.U32 R3, RZ, RZ, R15 ;  /* 0x000000ffff037224 */ /* 0x000fd800078e000f */
[----:B------:R-:W-:Y:S05]  /*ff40*/  @!P0 BRA `(.L_x_313) ;  /* 0x0000000000288947 */ /* 0x000fea0003800000 */
[----:B------:R-:W-:Y:S02]  /*ff50*/  ULDC UR10, c[0x0][0x634] ;  /* 0x00018d00000a7ab9 */ /* 0x000fe40000000800 */
[----:B------:R-:W-:-:S05]  /*ff60*/  IADD3 R7, P0, R12, UR10, RZ ;  /* 0x0000000a0c077c10 */ /* 0x000fca000ff1e0ff */
[----:B------:R-:W-:-:S04]  /*ff70*/  IMAD.X R13, RZ, RZ, R15, P0 ;  /* 0x000000ffff0d7224 */ /* 0x000fc800000e060f */
[----:B------:R-:W-:-:S04]  /*ff80*/  IMAD.WIDE.U32 R4, R13, UR8, RZ ;  /* 0x000000080d047c25 */ /* 0x000fc8000f8e00ff */
[----:B------:R-:W-:-:S04]  /*ff90*/  IMAD.WIDE.U32 R4, P0, R7, UR9, R4 ;  /* 0x0000000907047c25 */ /* 0x000fc8000f800004 */
[----:B------:R-:W-:-:S04]  /*ffa0*/  IMAD.WIDE.U32 R6, R7, UR8, RZ ;  /* 0x0000000807067c25 */ /* 0x000fc8000f8e00ff */
[----:B------:R-:W-:Y:S01]  /*ffb0*/  IMAD.X R3, RZ, RZ, RZ, P0 ;  /* 0x000000ffff037224 */ /* 0x000fe200000e06ff */
[----:B------:R-:W-:Y:S01]  /*ffc0*/  IADD3 RZ, P0, R7, R4, RZ ;  /* 0x0000000407ff7210 */ /* 0x000fe20007f1e0ff */
[----:B------:R-:W-:-:S04]  /*ffd0*/  IMAD.MOV.U32 R2, RZ, RZ, R5 ;  /* 0x000000ffff027224 */ /* 0x000fc800078e0005 */
[----:B------:R-:W-:-:S08]  /*ffe0*/  IMAD.WIDE.U32.X R2, R13, UR9, R2, P0 ;  /* 0x000000090d027c25 */ /* 0x000fd000080e0402 */
.L_x_313:
[--C-:B------:R-:W-:Y:S01]  /*fff0*/  SHF.R.U64 R6, R2, UR11, R3.reuse ;  /* 0x0000000b02067c19 */ /* 0x100fe20008001203 */
[----:B------:R-:W-:Y:S01]  /*10000*/  ULDC.64 UR8, c[0x0][0x620] ;  /* 0x0001880000087ab9 */ /* 0x000fe20000000a00 */
[----:B------:R-:W-:Y:S01]  /*10010*/  SHF.R.U32.HI R2, RZ, UR11, R3 ;  /* 0x0000000bff027c19 */ /* 0x000fe20008011603 */
[----:B------:R-:W-:Y:S01]  /*10020*/  IMAD.MOV.U32 R3, RZ, RZ, R15 ;  /* 0x000000ffff037224 */ /* 0x000fe200078e000f */
[----:B------:R-:W-:Y:S01]  /*10030*/  IADD3 R5, P0, RZ, -R6, RZ ;  /* 0x80000006ff057210 */ /* 0x000fe20007f1e0ff */
[----:B------:R-:W2:Y:S01]  /*10040*/  LDC R16, c[0x0][0x144] ;  /* 0x00005100ff107b82 */ /* 0x000ea20000000800 */
[----:B0-----:R-:W-:Y:S01]  /*10050*/  I2FP.F32.U32 R7, R11 ;  /* 0x0000000b00077245 */ /* 0x001fe20000201000 */
[----:B------:R-:W-:Y:S01]  /*10060*/  ULDC.64 UR16, c[0x0][0x640] ;  /* 0x0001900000107ab9 */ /* 0x000fe20000000a00 */
[----:B------:R-:W-:Y:S01]  /*10070*/  ULDC UR10, c[0x0][0x608] ;  /* 0x00018200000a7ab9 */ /* 0x000fe20000000800 */
[----:B------:R-:W-:Y:S01]  /*10080*/  IMAD.X R2, RZ, RZ, ~R2, P0 ;  /* 0x000000ffff027224 */ /* 0x000fe200000e0e02 */
[----:B------:R-:W-:-:S03]  /*10090*/  ISETP.NE.U32.AND P0, PT, RZ, UR16, PT ;  /* 0x00000010ff007c0c */ /* 0x000fc6000bf05070 */
[----:B------:R-:W-:Y:S01]  /*100a0*/  IMAD R4, R2, UR8, RZ ;  /* 0x0000000802047c24 */ /* 0x000fe2000f8e02ff */
[----:B------:R-:W0:Y:S01]  /*100b0*/  LDC R13, c[0x0][0x148] ;  /* 0x00005200ff0d7b82 */ /* 0x000e220000000800 */
[----:B------:R-:W-:Y:S01]  /*100c0*/  IMAD.MOV.U32 R2, RZ, RZ, R12 ;  /* 0x000000ffff027224 */ /* 0x000fe200078e000c */
[----:B------:R-:W-:-:S03]  /*100d0*/  ISETP.NE.AND.EX P0, PT, RZ, UR17, PT, P0 ;  /* 0x00000011ff007c0c */ /* 0x000fc6000bf05300 */
[----:B------:R-:W-:Y:S01]  /*100e0*/  IMAD.WIDE.U32 R2, R5, UR8, R2 ;  /* 0x0000000805027c25 */ /* 0x000fe2000f8e0002 */
[----:B------:R-:W-:-:S03]  /*100f0*/  ULDC UR8, c[0x0][0x150] ;  /* 0x0000540000087ab9 */ /* 0x000fc60000000800 */
[----:B------:R-:W-:Y:S02]  /*10100*/  IMAD R5, R5, UR9, R4 ;  /* 0x0000000905057c24 */ /* 0x000fe4000f8e0204 */
[----:B------:R-:W-:Y:S01]  /*10110*/  FMUL R4, R7, UR8 ;  /* 0x0000000807047c20 */ /* 0x000fe20008400000 */
[----:B------:R-:W-:Y:S01]  /*10120*/  ULDC UR8, c[0x0][0x618] ;  /* 0x0001860000087ab9 */ /* 0x000fe20000000800 */
[----:B------:R-:W-:Y:S01]  /*10130*/  ULDC UR9, c[0x0][0x154] ;  /* 0x0000550000097ab9 */ /* 0x000fe20000000800 */
[----:B------:R-:W-:-:S03]  /*10140*/  IMAD.IADD R3, R3, 0x1, R5 ;  /* 0x0000000103037824 */ /* 0x000fc600078e0205 */
[----:B------:R-:W3:Y:S02]  /*10150*/  F2I.U32.TRUNC.NTZ R4, R4 ;  /* 0x0000000400047305 */ /* 0x000ee4000020f000 */
[----:B------:R-:W-:Y:S02]  /*10160*/  SHF.R.U64 R7, R2, UR8, R3 ;  /* 0x0000000802077c19 */ /* 0x000fe40008001203 */
[----:B-1----:R-:W-:-:S05]  /*10170*/  I2FP.F32.U32 R2, R10 ;  /* 0x0000000a00027245 */ /* 0x002fca0000201000 */
[----:B------:R-:W-:Y:S01]  /*10180*/  FMUL R5, R2, UR9 ;  /* 0x0000000902057c20 */ /* 0x000fe20008400000 */
[----:B------:R-:W-:Y:S01]  /*10190*/  SHF.R.U32.HI R2, RZ, UR8, R3 ;  /* 0x00000008ff027c19 */ /* 0x000fe20008011603 */
[----:B------:R-:W-:Y:S02]  /*101a0*/  ULDC UR8, c[0x0][0x658] ;  /* 0x0001960000087ab9 */ /* 0x000fe40000000800 */
[----:B------:R1:W4:Y:S01]  /*101b0*/  F2I.U32.TRUNC.NTZ R15, R5 ;  /* 0x00000005000f7305 */ /* 0x000322000020f000 */
[--C-:B------:R-:W-:Y:S02]  /*101c0*/  SHF.R.U64 R14, R7, UR10, R2.reuse ;  /* 0x0000000a070e7c19 */ /* 0x100fe40008001202 */
[----:B------:R-:W-:Y:S01]  /*101d0*/  SHF.R.U32.HI R3, RZ, UR10, R2 ;  /* 0x0000000aff037c19 */ /* 0x000fe20008011602 */
[----:B---3--:R-:W-:-:S03]  /*101e0*/  IMAD.MOV R2, RZ, RZ, -R4 ;  /* 0x000000ffff027224 */ /* 0x008fc600078e0a04 */
[----:B------:R-:W-:Y:S01]  /*101f0*/  SHF.R.U64 R12, R14, UR8, R3 ;  /* 0x000000080e0c7c19 */ /* 0x000fe20008001203 */
[----:B--2---:R-:W-:Y:S01]  /*10200*/  IMAD R17, R16, R2, R11 ;  /* 0x0000000210117224 */ /* 0x004fe200078e020b */
[----:B------:R-:W-:-:S03]  /*10210*/  SHF.R.U32.HI R4, RZ, UR8, R3 ;  /* 0x00000008ff047c19 */ /* 0x000fc60008011603 */
[----:B------:R-:W-:Y:S02]  /*10220*/  IMAD.MOV.U32 R2, RZ, RZ, R12 ;  /* 0x000000ffff027224 */ /* 0x000fe400078e000c */
[----:B------:R-:W-:Y:S01]  /*10230*/  IMAD.MOV.U32 R3, RZ, RZ, R4 ;  /* 0x000000ffff037224 */ /* 0x000fe200078e0004 */
[----:B-1--4-:R-:W-:Y:S06]  /*10240*/  @!P0 BRA `(.L_x_314) ;  /* 0x0000000000288947 */ /* 0x012fec0003800000 */
[----:B------:R-:W-:Y:S02]  /*10250*/  ULDC UR8, c[0x0][0x64c] ;  /* 0x0001930000087ab9 */ /* 0x000fe40000000800 */
[----:B------:R-:W-:-:S05]  /*10260*/  IADD3 R3, P0, R12, UR8, RZ ;  /* 0x000000080c037c10 */ /* 0x000fca000ff1e0ff */
[----:B------:R-:W-:-:S04]  /*10270*/  IMAD.X R11, RZ, RZ, R4, P0 ;  /* 0x000000ffff0b7224 */ /* 0x000fc800000e0604 */
[----:B------:R-:W-:-:S04]  /*10280*/  IMAD.WIDE.U32 R4, R11, UR16, RZ ;  /* 0x000000100b047c25 */ /* 0x000fc8000f8e00ff */
[----:B------:R-:W-:-:S04]  /*10290*/  IMAD.WIDE.U32 R4, P0, R3, UR17, R4 ;  /* 0x0000001103047c25 */ /* 0x000fc8000f800004 */
[----:B------:R-:W-:-:S04]  /*102a0*/  IMAD.WIDE.U32 R2, R3, UR16, RZ ;  /* 0x0000001003027c25 */ /* 0x000fc8000f8e00ff */
[----:B------:R-:W-:Y:S01]  /*102b0*/  IMAD.MOV.U32 R2, RZ, RZ, R5 ;  /* 0x000000ffff027224 */ /* 0x000fe200078e0005 */
[----:B------:R-:W-:Y:S01]  /*102c0*/  IADD3 RZ, P1, R3, R4, RZ ;  /* 0x0000000403ff7210 */ /* 0x000fe20007f3e0ff */
[----:B------:R-:W-:-:S04]  /*102d0*/  IMAD.X R3, RZ, RZ, RZ, P0 ;  /* 0x000000ffff037224 */ /* 0x000fc800000e06ff */
[----:B------:R-:W-:-:S08]  /*102e0*/  IMAD.WIDE.U32.X R2, R11, UR17, R2, P1 ;  /* 0x000000110b027c25 */ /* 0x000fd000088e0402 */
.L_x_314:
[----:B------:R-:W-:Y:S01]  /*102f0*/  ULDC UR8, c[0x0][0x648] ;  /* 0x0001920000087ab9 */ /* 0x000fe20000000800 */
[----:B------:R-:W-:Y:S01]  /*10300*/  IMAD.MOV R15, RZ, RZ, -R15 ;  /* 0x000000ffff0f7224 */ /* 0x000fe200078e0a0f */
[----:B------:R-:W-:Y:S01]  /*10310*/  SHF.R.U64 R3, R2, UR8, R3 ;  /* 0x0000000802037c19 */ /* 0x000fe20008001203 */
[----:B------:R-:W-:Y:S01]  /*10320*/  ULDC UR8, c[0x0][0x638] ;  /* 0x00018e0000087ab9 */ /* 0x000fe20000000800 */
[----:B------:R-:W-:Y:S01]  /*10330*/  LOP3.LUT R2, R14, UR14, RZ, 0xc0, !PT ;  /* 0x0000000e0e027c12 */ /* 0x000fe2000f8ec0ff */
[----:B0-----:R-:W-:Y:S01]  /*10340*/  @P4 IMAD R17, R13, R15, R10 ;  /* 0x0000000f0d114224 */ /* 0x001fe200078e020a */
[----:B------:R-:W-:Y:S01]  /*10350*/  LOP3.LUT R7, R7, UR4, RZ, 0xc0, !PT ;  /* 0x0000000407077c12 */ /* 0x000fe2000f8ec0ff */
[----:B------:R-:W-:Y:S01]  /*10360*/  IMAD.MOV R5, RZ, RZ, -R3 ;  /* 0x000000ffff057224 */ /* 0x000fe200078e0a03 */
[----:B------:R-:W-:Y:S01]  /*10370*/  ULDC UR9, c[0x0][0x610] ;  /* 0x0001840000097ab9 */ /* 0x000fe20000000800 */
[----:B------:R-:W-:Y:S02]  /*10380*/  IMAD R2, R3, UR5, R2 ;  /* 0x0000000503027c24 */ /* 0x000fe4000f8e0202 */
[----:B------:R-:W-:Y:S01]  /*10390*/  IMAD R12, R5, UR8, R12 ;  /* 0x00000008050c7c24 */ /* 0x000fe2000f8e020c */
[----:B------:R-:W-:Y:S01]  /*103a0*/  ULDC UR8, c[0x0][0x600] ;  /* 0x0001800000087ab9 */ /* 0x000fe20000000800 */
[----:B------:R-:W-:-:S02]  /*103b0*/  IMAD R5, R2, UR9, R17 ;  /* 0x0000000902057c24 */ /* 0x000fc4000f8e0211 */
[----:B------:R-:W-:Y:S02]  /*103c0*/  IMAD R12, R12, UR8, R7 ;  /* 0x000000080c0c7c24 */ /* 0x000fe4000f8e0207 */
[----:B------:R-:W-:-:S03]  /*103d0*/  IMAD.MOV.U32 R2, RZ, RZ, 0x1 ;  /* 0x00000001ff027424 */ /* 0x000fc600078e00ff */
[----:B------:R-:W-:Y:S02]  /*103e0*/  SEL R7, R12, R5, !P4 ;  /* 0x000000050c077207 */ /* 0x000fe40006000000 */
[----:B------:R-:W-:-:S07]  /*103f0*/  SEL R5, R5, R12, !P4 ;  /* 0x0000000c05057207 */ /* 0x000fce0006000000 */
.L_x_312:
[----:B------:R-:W-:Y:S05]  /*10400*/  BSYNC B1 ;  /* 0x0000000000017941 */ /* 0x000fea0003800000 */
.L_x_311:
[----:B------:R-:W-:-:S13]  /*10410*/  LOP3.LUT P0, RZ, R2, 0xff, RZ, 0xc0, !PT ;  /* 0x000000ff02ff7812 */ /* 0x000fda000780c0ff */
[----:B------:R-:W-:Y:S05]  /*10420*/  @P0 BRA `(.L_x_315) ;  /* 0xfffffff400180947 */ /* 0x000fea000383ffff */
[----:B------:R-:W-:Y:S05]  /*10430*/  BSYNC B0 ;  /* 0x0000000000007941 */ /* 0x000fea0003800000 */
.L_x_304:
[----:B------:R-:W-:-:S03]  /*10440*/  UMOV UR8, 0xffffffff ;  /* 0xffffffff00087882 */ /* 0x000fc60000000000 */
[----:B------:R-:W-:Y:S05]  /*10450*/  BRA.DIV UR8, `(.L_x_316) ;  /* 0x0000000608dc7947 */ /* 0x000fea000b800000 */
[----:B------:R-:W-:-:S13]  /*10460*/  ELECT P0, URZ, PT ;  /* 0x00000000003f782f */ /* 0x000fda0003800000 */
.L_x_335:
[----:B------:R-:W-:Y:S04]  /*10470*/  BSSY B0, `(.L_x_317) ;  /* 0x0000059000007945 */ /* 0x000fe80003800000 */
[----:B------:R-:W-:Y:S05]  /*10480*/  @!P0 BRA `(.L_x_318) ;  /* 0x00000004005c8947 */ /* 0x000fea0003800000 */
[----:B------:R-:W-:-:S04]  /*10490*/  ULOP3.LUT UR8, UR13, 0x2, URZ, 0xfc, !UPT ;  /* 0x000000020d087892 */ /* 0x000fc8000f8efc3f */
[----:B------:R-:W-:-:S06]  /*104a0*/  UISETP.NE.AND UP0, UPT, UR8, 0x3, UPT ;  /* 0x000000030800788c */ /* 0x000fcc000bf05270 */
[----:B------:R-:W-:-:S13]  /*104b0*/  PLOP3.LUT P0, PT, PT, PT, UP0, 0x80, 0x0 ;  /* 0x000000000000781c */ /* 0x000fda0003f0f008 */
[----:B------:R-:W-:Y:S05]  /*104c0*/  @!P0 BRA `(.L_x_319) ;  /* 0x0000000000048947 */ /* 0x000fea0003800000 */
[----:B------:R-:W-:Y:S01]  /*104d0*/  BPT.TRAP 0x1 ;  /* 0x000000040000795c */ /* 0x000fe20000300000 */
.L_x_319:
[----:B------:R-:W0:Y:S01]  /*104e0*/  S2R R3, SR_CgaCtaId ;  /* 0x0000000000037919 */ /* 0x000e220000008800 */
[----:B------:R-:W-:-:S04]  /*104f0*/  MOV R2, 0x400 ;  /* 0x0000040000027802 */ /* 0x000fc80000000f00 */
[----:B0-----:R-:W-:Y:S02]  /*10500*/  LEA R3, R3, R2, 0x18 ;  /* 0x0000000203037211 */ /* 0x001fe400078ec0ff */
[----:B------:R-:W-:-:S03]  /*10510*/  SHF.L.U32 R2, R0, 0x1f, RZ ;  /* 0x0000001f00027819 */ /* 0x000fc600000006ff */
[----:B------:R-:W-:-:S04]  /*10520*/  VIADD R3, R3, 0x48 ;  /* 0x0000004803037836 */ /* 0x000fc80000000000 */
[C---:B------:R-:W-:Y:S02]  /*10530*/  IMAD R7, R8.reuse, 0x8, R3 ;  /* 0x0000000808077824 */ /* 0x040fe400078e0203 */
[----:B------:R-:W-:Y:S02]  /*10540*/  VIADD R8, R8, 0x1 ;  /* 0x0000000108087836 */ /* 0x000fe40000000000 */
[----:B------:R-:W0:Y:S03]  /*10550*/  SYNCS.PHASECHK.TRANS64.TRYWAIT P0, [R7+URZ], R2 ;  /* 0x00000002070075a7 */ /* 0x000e26000800017f */
[----:B------:R-:W-:-:S04]  /*10560*/  ISETP.NE.AND P1, PT, R8, 0x9, PT ;  /* 0x000000090800780c */ /* 0x000fc80003f25270 */
[----:B------:R-:W-:Y:S02]  /*10570*/  SEL R5, RZ, 0x1, P1 ;  /* 0x00000001ff057807 */ /* 0x000fe40000800000 */
[----:B------:R-:W-:Y:S02]  /*10580*/  SEL R8, R8, RZ, P1 ;  /* 0x000000ff08087207 */ /* 0x000fe40000800000 */
[----:B------:R-:W-:-:S03]  /*10590*/  LOP3.LUT R5, R0, R5, RZ, 0x3c, !PT ;  /* 0x0000000500057212 */ /* 0x000fc600078e3cff */
[----:B------:R-:W-:Y:S01]  /*105a0*/  IMAD R9, R8, 0x8, R3 ;  /* 0x0000000808097824 */ /* 0x000fe200078e0203 */
[----:B------:R-:W-:Y:S01]  /*105b0*/  SHF.L.U32 R4, R5, 0x1f, RZ ;  /* 0x0000001f05047819 */ /* 0x000fe200000006ff */
[----:B0-----:R-:W-:Y:S06]  /*105c0*/  @!P0 BRA `(.L_x_320) ;  /* 0x0000000400a08947 */ /* 0x001fec0003800000 */
.L_x_336:
[----:B------:R-:W1:Y:S01]  /*105d0*/  SYNCS.PHASECHK.TRANS64.TRYWAIT P0, [R9+URZ], R4 ;  /* 0x00000004090075a7 */ /* 0x000e62000800017f */
[----:B------:R-:W-:-:S05]  /*105e0*/  VIADD R0, R8, 0x1 ;  /* 0x0000000108007836 */ /* 0x000fca0000000000 */
[----:B------:R-:W-:-:S04]  /*105f0*/  ISETP.NE.AND P1, PT, R0, 0x9, PT ;  /* 0x000000090000780c */ /* 0x000fc80003f25270 */
[----:B0-----:R-:W-:Y:S02]  /*10600*/  SEL R2, RZ, 0x1, P1 ;  /* 0x00000001ff027807 */ /* 0x001fe40000800000 */
[----:B------:R-:W-:Y:S02]  /*10610*/  SEL R0, R0, RZ, P1 ;  /* 0x000000ff00007207 */ /* 0x000fe40000800000 */
[----:B------:R-:W-:-:S03]  /*10620*/  LOP3.LUT R7, R5, R2, RZ, 0x3c, !PT ;  /* 0x0000000205077212 */ /* 0x000fc600078e3cff */
[----:B------:R-:W-:Y:S01]  /*10630*/  IMAD R6, R0, 0x8, R3 ;  /* 0x0000000800067824 */ /* 0x000fe200078e0203 */
[----:B------:R-:W-:Y:S01]  /*10640*/  SHF.L.U32 R5, R7, 0x1f, RZ ;  /* 0x0000001f07057819 */ /* 0x000fe200000006ff */
[----:B-1----:R-:W-:Y:S06]  /*10650*/  @!P0 BRA `(.L_x_321) ;  /* 0x0000000400908947 */ /* 0x002fec0003800000 */
.L_x_337:
[----:B------:R-:W1:Y:S01]  /*10660*/  SYNCS.PHASECHK.TRANS64.TRYWAIT P0, [R6+URZ], R5 ;  /* 0x00000005060075a7 */ /* 0x000e62000800017f */
[----:B------:R-:W-:-:S05]  /*10670*/  VIADD R0, R0, 0x1 ;  /* 0x0000000100007836 */ /* 0x000fca0000000000 */
[----:B------:R-:W-:-:S04]  /*10680*/  ISETP.NE.AND P1, PT, R0, 0x9, PT ;  /* 0x000000090000780c */ /* 0x000fc80003f25270 */
[----:B------:R-:W-:Y:S02]  /*10690*/  SEL R2, RZ, 0x1, P1 ;  /* 0x00000001ff027807 */ /* 0x000fe40000800000 */
[----:B------:R-:W-:Y:S02]  /*106a0*/  SEL R0, R0, RZ, P1 ;  /* 0x000000ff00007207 */ /* 0x000fe40000800000 */
[----:B------:R-:W-:-:S03]  /*106b0*/  LOP3.LUT R7, R7, R2, RZ, 0x3c, !PT ;  /* 0x0000000207077212 */ /* 0x000fc600078e3cff */
[----:B0-----:R-:W-:Y:S01]  /*106c0*/  IMAD R9, R0, 0x8, R3 ;  /* 0x0000000800097824 */ /* 0x001fe200078e0203 */
[----:B------:R-:W-:Y:S01]  /*106d0*/  SHF.L.U32 R4, R7, 0x1f, RZ ;  /* 0x0000001f07047819 */ /* 0x000fe200000006ff */
[----:B-1----:R-:W-:Y:S06]  /*106e0*/  @!P0 BRA `(.L_x_322) ;  /* 0x0000000400808947 */ /* 0x002fec0003800000 */
.L_x_338:
        /* <DEDUP_REMOVED lines=9> */
.L_x_339:
        /* <DEDUP_REMOVED lines=9> */
.L_x_340:
        /* <DEDUP_REMOVED lines=9> */
.L_x_341:
        /* <DEDUP_REMOVED lines=9> */
.L_x_342:
[----:B------:R-:W1:Y:S01]  /*10930*/  SYNCS.PHASECHK.TRANS64.TRYWAIT P0, [R9+URZ], R4 ;  /* 0x00000004090075a7 */ /* 0x000e62000800017f */
[----:B------:R-:W-:-:S05]  /*10940*/  VIADD R0, R0, 0x1 ;  /* 0x0000000100007836 */ /* 0x000fca0000000000 */
[----:B------:R-:W-:-:S04]  /*10950*/  ISETP.NE.AND P1, PT, R0, 0x9, PT ;  /* 0x000000090000780c */ /* 0x000fc80003f25270 */
[----:B------:R-:W-:Y:S02]  /*10960*/  SEL R2, RZ, 0x1, P1 ;  /* 0x00000001ff027807 */ /* 0x000fe40000800000 */
[----:B------:R-:W-:Y:S02]  /*10970*/  SEL R0, R0, RZ, P1 ;  /* 0x000000ff00007207 */ /* 0x000fe40000800000 */
[----:B------:R-:W-:Y:S01]  /*10980*/  LOP3.LUT R2, R7, R2, RZ, 0x3c, !PT ;  /* 0x0000000207027212 */ /* 0x000fe200078e3cff */
[----:B-1----:R-:W-:Y:S06]  /*10990*/  @!P0 BRA `(.L_x_327) ;  /* 0x0000000400388947 */ /* 0x002fec0003800000 */
.L_x_343:
[----:B------:R-:W-:Y:S01]  /*109a0*/  IMAD R3, R0, 0x8, R3 ;  /* 0x0000000800037824 */ /* 0x000fe200078e0203 */
[----:B------:R-:W-:-:S07]  /*109b0*/  SHF.L.U32 R0, R2, 0x1f, RZ ;  /* 0x0000001f02007819 */ /* 0x000fce00000006ff */
.L_x_328:
[----:B--2---:R2:W3:Y:S02]  /*109c0*/  SYNCS.PHASECHK.TRANS64.TRYWAIT P0, [R3+URZ], R0 ;  /* 0x00000000030075a7 */ /* 0x0044e4000800017f */
[----:B---3--:R-:W-:Y:S05]  /*109d0*/  @!P0 NANOSLEEP.SYNCS 0x989680 ;  /* 0x009896800000895d */ /* 0x008fea0003900000 */
[----:B------:R-:W3:Y:S02]  /*109e0*/  @!P0 SYNCS.PHASECHK.TRANS64 P0, [R3+URZ], R0 ;  /* 0x00000000030085a7 */ /* 0x000ee4000800007f */
[----:B---3--:R-:W-:Y:S05]  /*109f0*/  @!P0 BRA `(.L_x_328) ;  /* 0xfffffffc00f08947 */ /* 0x008fea000383ffff */
.L_x_318:
[----:B------:R-:W-:Y:S05]  /*10a00*/  BSYNC B0 ;  /* 0x0000000000007941 */ /* 0x000fea0003800000 */
.L_x_317:
[----:B------:R-:W-:Y:S05]  /*10a10*/  EXIT ;  /* 0x000000000000794d */ /* 0x000fea0003800000 */
.L_x_22:
[----:B-1----:R-:W-:-:S04]  /*10a20*/  IMAD.U32 R3, RZ, RZ, UR6 ;  /* 0x00000006ff037e24 */ /* 0x002fc8000f8e00ff */
[----:B------:R1:W2:Y:S03]  /*10a30*/  SYNCS.PHASECHK.TRANS64.TRYWAIT P0, [R3+URZ], R0 ;  /* 0x00000000030075a7 */ /* 0x0002a6000800017f */
[----:B--2---:R-:W-:Y:S05]  /*10a40*/  @!P0 NANOSLEEP.SYNCS 0x989680 ;  /* 0x009896800000895d */ /* 0x004fea0003900000 */
[----:B------:R-:W2:Y:S02]  /*10a50*/  @!P0 SYNCS.PHASECHK.TRANS64 P0, [R3+URZ], R0 ;  /* 0x00000000030085a7 */ /* 0x000ea4000800007f */
[----:B--2---:R-:W-:Y:S05]  /*10a60*/  @!P0 BRA `(.L_x_22) ;  /* 0xfffffffc00ec8947 */ /* 0x004fea000383ffff */
[----:B------:R-:W-:Y:S05]  /*10a70*/  BRA `(.L_x_21) ;  /* 0xffffff1400287947 */ /* 0x000fea000383ffff */
.L_x_28:
[----:B-----5:R1:W-:Y:S02]  /*10a80*/  STL [R1+0x90], R0 ;  /* 0x0000900001007387 */ /* 0x0203e40000100800 */
[----:B-1----:R-:W-:-:S04]  /*10a90*/  IMAD.U32 R0, RZ, RZ, UR16 ;  /* 0x00000010ff007e24 */ /* 0x002fc8000f8e00ff */
[----:B------:R1:W2:Y:S03]  /*10aa0*/  SYNCS.PHASECHK.TRANS64.TRYWAIT P0, [R0+URZ], R229 ;  /* 0x000000e5000075a7 */ /* 0x0002a6000800017f */
[----:B--2---:R-:W-:Y:S05]  /*10ab0*/  @!P0 NANOSLEEP.SYNCS 0x989680 ;  /* 0x009896800000895d */ /* 0x004fea0003900000 */
[----:B------:R1:W2:Y:S02]  /*10ac0*/  @!P0 SYNCS.PHASECHK.TRANS64 P0, [R0+URZ], R229 ;  /* 0x000000e5000085a7 */ /* 0x0002a4000800007f */
[----:B-1----:R1:W5:Y:S02]  /*10ad0*/  LDL.LU R0, [R1+0x90] ;  /* 0x0000900001007983 */ /* 0x0023640000300800 */
[----:B-12---:R-:W-:Y:S05]  /*10ae0*/  @!P0 BRA `(.L_x_28) ;  /* 0xfffffffc00e48947 */ /* 0x006fea000383ffff */
[----:B------:R-:W-:Y:S05]  /*10af0*/  BRA `(.L_x_27) ;  /* 0xffffff2400bc7947 */ /* 0x000fea000383ffff */
.L_x_305:
[----:B------:R-:W-:Y:S01]  /*10b00*/  BSSY B1, `(.L_x_329) ;  /* 0x0000006000017945 */ /* 0x000fe20003800000 */
[----:B------:R-:W-:-:S07]  /*10b10*/  IMAD.MOV.U32 R2, RZ, RZ, -0x1 ;  /* 0xffffffffff027424 */ /* 0x000fce00078e00ff */
[----:B------:R-:W-:Y:S05]  /*10b20*/  WARPSYNC.COLLECTIVE R2, `(.L_x_330) ;  /* 0x00000000020c7348 */ /* 0x000fea0003c00000 */
[----:B------:R-:W-:Y:S02]  /*10b30*/  ELECT P0, UR62, PT ;  /* 0x00000000003e782f */ /* 0x000fe40003800000 */
[----:B------:R-:W-:Y:S01]  /*10b40*/  MOV R2, UR62 ;  /* 0x0000003e00027c02 */ /* 0x000fe20008000f00 */
[----:B------:R-:W-:Y:S10]  /*10b50*/  ENDCOLLECTIVE ;  /* 0x000000000000791b */ /* 0x000ff40003800000 */
.L_x_330:
[----:B------:R-:W-:Y:S05]  /*10b60*/  BSYNC B1 ;  /* 0x0000000000017941 */ /* 0x000fea0003800000 */
.L_x_329:
[----:B------:R-:W-:Y:S05]  /*10b70*/  BRA `(.L_x_331) ;  /* 0xffffffec00507947 */ /* 0x000fea000383ffff */
.L_x_308:
[----:B0-----:R0:W2:Y:S02]  /*10b80*/  SYNCS.PHASECHK.TRANS64.TRYWAIT P0, [R11+URZ+0x48], R4 ;  /* 0x000048040b0075a7 */ /* 0x0010a4000800017f */
[----:B--2---:R-:W-:Y:S05]  /*10b90*/  @!P0 NANOSLEEP.SYNCS 0x989680 ;  /* 0x009896800000895d */ /* 0x004fea0003900000 */
[----:B------:R-:W2:Y:S02]  /*10ba0*/  @!P0 SYNCS.PHASECHK.TRANS64 P0, [R11+URZ+0x48], R4 ;  /* 0x000048040b0085a7 */ /* 0x000ea4000800007f */
[----:B--2---:R-:W-:Y:S05]  /*10bb0*/  @!P0 BRA `(.L_x_308) ;  /* 0xfffffffc00f08947 */ /* 0x004fea000383ffff */
[----:B------:R-:W-:Y:S05]  /*10bc0*/  BRA `(.L_x_332) ;  /* 0xffffffec00907947 */ /* 0x000fea000383ffff */
.L_x_316:
[----:B------:R-:W-:Y:S01]  /*10bd0*/  BSSY B0, `(.L_x_333) ;  /* 0x0000006000007945 */ /* 0x000fe20003800000 */
[----:B------:R-:W-:-:S07]  /*10be0*/  IMAD.MOV.U32 R2, RZ, RZ, -0x1 ;  /* 0xffffffffff027424 */ /* 0x000fce00078e00ff */
[----:B------:R-:W-:Y:S05]  /*10bf0*/  WARPSYNC.COLLECTIVE R2, `(.L_x_334) ;  /* 0x00000000020c7348 */ /* 0x000fea0003c00000 */
[----:B------:R-:W-:Y:S02]  /*10c00*/  ELECT P0, UR62, PT ;  /* 0x00000000003e782f */ /* 0x000fe40003800000 */
[----:B------:R-:W-:Y:S01]  /*10c10*/  MOV R2, UR62 ;  /* 0x0000003e00027c02 */ /* 0x000fe20008000f00 */
[----:B------:R-:W-:Y:S10]  /*10c20*/  ENDCOLLECTIVE ;  /* 0x000000000000791b */ /* 0x000ff40003800000 */
.L_x_334:
[----:B------:R-:W-:Y:S05]  /*10c30*/  BSYNC B0 ;  /* 0x0000000000007941 */ /* 0x000fea0003800000 */
.L_x_333:
[----:B------:R-:W-:Y:S05]  /*10c40*/  BRA `(.L_x_335) ;  /* 0xfffffff800087947 */ /* 0x000fea000383ffff */
.L_x_320:
[----:B0-----:R0:W1:Y:S02]  /*10c50*/  SYNCS.PHASECHK.TRANS64.TRYWAIT P0, [R7+URZ], R2 ;  /* 0x00000002070075a7 */ /* 0x001064000800017f */
[----:B-1----:R-:W-:Y:S05]  /*10c60*/  @!P0 NANOSLEEP.SYNCS 0x989680 ;  /* 0x009896800000895d */ /* 0x002fea0003900000 */
[----:B------:R-:W1:Y:S02]  /*10c70*/  @!P0 SYNCS.PHASECHK.TRANS64 P0, [R7+URZ], R2 ;  /* 0x00000002070085a7 */ /* 0x000e64000800007f */
[----:B-1----:R-:W-:Y:S05]  /*10c80*/  @!P0 BRA `(.L_x_320) ;  /* 0xfffffffc00f08947 */ /* 0x002fea000383ffff */
[----:B------:R-:W-:Y:S05]  /*10c90*/  BRA `(.L_x_336) ;  /* 0xfffffff8004c7947 */ /* 0x000fea000383ffff */
.L_x_321:
[----:B0-----:R0:W1:Y:S02]  /*10ca0*/  SYNCS.PHASECHK.TRANS64.TRYWAIT P0, [R9+URZ], R4 ;  /* 0x00000004090075a7 */ /* 0x001064000800017f */
[----:B-1----:R-:W-:Y:S05]  /*10cb0*/  @!P0 NANOSLEEP.SYNCS 0x989680 ;  /* 0x009896800000895d */ /* 0x002fea0003900000 */
[----:B------:R-:W1:Y:S02]  /*10cc0*/  @!P0 SYNCS.PHASECHK.TRANS64 P0, [R9+URZ], R4 ;  /* 0x00000004090085a7 */ /* 0x000e64000800007f */
[----:B-1----:R-:W-:Y:S05]  /*10cd0*/  @!P0 BRA `(.L_x_321) ;  /* 0xfffffffc00f08947 */ /* 0x002fea000383ffff */
[----:B------:R-:W-:Y:S05]  /*10ce0*/  BRA `(.L_x_337) ;  /* 0xfffffff8005c7947 */ /* 0x000fea000383ffff */
.L_x_322:
[----:B0-----:R0:W1:Y:S02]  /*10cf0*/  SYNCS.PHASECHK.TRANS64.TRYWAIT P0, [R6+URZ], R5 ;  /* 0x00000005060075a7 */ /* 0x001064000800017f */
[----:B-1----:R-:W-:Y:S05]  /*10d00*/  @!P0 NANOSLEEP.SYNCS 0x989680 ;  /* 0x009896800000895d */ /* 0x002fea0003900000 */
[----:B------:R-:W1:Y:S02]  /*10d10*/  @!P0 SYNCS.PHASECHK.TRANS64 P0, [R6+URZ], R5 ;  /* 0x00000005060085a7 */ /* 0x000e64000800007f */
[----:B-1----:R-:W-:Y:S05]  /*10d20*/  @!P0 BRA `(.L_x_322) ;  /* 0xfffffffc00f08947 */ /* 0x002fea000383ffff */
[----:B------:R-:W-:Y:S05]  /*10d30*/  BRA `(.L_x_338) ;  /* 0xfffffff8006c7947 */ /* 0x000fea000383ffff */
.L_x_323:
[----:B0-----:R0:W1:Y:S02]  /*10d40*/  SYNCS.PHASECHK.TRANS64.TRYWAIT P0, [R9+URZ], R4 ;  /* 0x00000004090075a7 */ /* 0x001064000800017f */
[----:B-1----:R-:W-:Y:S05]  /*10d50*/  @!P0 NANOSLEEP.SYNCS 0x989680 ;  /* 0x009896800000895d */ /* 0x002fea0003900000 */
[----:B------:R-:W1:Y:S02]  /*10d60*/  @!P0 SYNCS.PHASECHK.TRANS64 P0, [R9+URZ], R4 ;  /* 0x00000004090085a7 */ /* 0x000e64000800007f */
[----:B-1----:R-:W-:Y:S05]  /*10d70*/  @!P0 BRA `(.L_x_323) ;  /* 0xfffffffc00f08947 */ /* 0x002fea000383ffff */
[----:B------:R-:W-:Y:S05]  /*10d80*/  BRA `(.L_x_339) ;  /* 0xfffffff8007c7947 */ /* 0x000fea000383ffff */
.L_x_324:
[----:B0-----:R0:W1:Y:S02]  /*10d90*/  SYNCS.PHASECHK.TRANS64.TRYWAIT P0, [R6+URZ], R5 ;  /* 0x00000005060075a7 */ /* 0x001064000800017f */
[----:B-1----:R-:W-:Y:S05]  /*10da0*/  @!P0 NANOSLEEP.SYNCS 0x989680 ;  /* 0x009896800000895d */ /* 0x002fea0003900000 */
[----:B------:R-:W1:Y:S02]  /*10db0*/  @!P0 SYNCS.PHASECHK.TRANS64 P0, [R6+URZ], R5 ;  /* 0x00000005060085a7 */ /* 0x000e64000800007f */
[----:B-1----:R-:W-:Y:S05]  /*10dc0*/  @!P0 BRA `(.L_x_324) ;  /* 0xfffffffc00f08947 */ /* 0x002fea000383ffff */
[----:B------:R-:W-:Y:S05]  /*10dd0*/  BRA `(.L_x_340) ;  /* 0xfffffff8008c7947 */ /* 0x000fea000383ffff */
.L_x_325:
[----:B0-----:R0:W1:Y:S02]  /*10de0*/  SYNCS.PHASECHK.TRANS64.TRYWAIT P0, [R9+URZ], R4 ;  /* 0x00000004090075a7 */ /* 0x001064000800017f */
[----:B-1----:R-:W-:Y:S05]  /*10df0*/  @!P0 NANOSLEEP.SYNCS 0x989680 ;  /* 0x009896800000895d */ /* 0x002fea0003900000 */
[----:B------:R-:W1:Y:S02]  /*10e00*/  @!P0 SYNCS.PHASECHK.TRANS64 P0, [R9+URZ], R4 ;  /* 0x00000004090085a7 */ /* 0x000e64000800007f */
[----:B-1----:R-:W-:Y:S05]  /*10e10*/  @!P0 BRA `(.L_x_325) ;  /* 0xfffffffc00f08947 */ /* 0x002fea000383ffff */
[----:B------:R-:W-:Y:S05]  /*10e20*/  BRA `(.L_x_341) ;  /* 0xfffffff8009c7947 */ /* 0x000fea000383ffff */
.L_x_326:
[----:B0-----:R0:W1:Y:S02]  /*10e30*/  SYNCS.PHASECHK.TRANS64.TRYWAIT P0, [R6+URZ], R5 ;  /* 0x00000005060075a7 */ /* 0x001064000800017f */
[----:B-1----:R-:W-:Y:S05]  /*10e40*/  @!P0 NANOSLEEP.SYNCS 0x989680 ;  /* 0x009896800000895d */ /* 0x002fea0003900000 */
[----:B------:R-:W1:Y:S02]  /*10e50*/  @!P0 SYNCS.PHASECHK.TRANS64 P0, [R6+URZ], R5 ;  /* 0x00000005060085a7 */ /* 0x000e64000800007f */
[----:B-1----:R-:W-:Y:S05]  /*10e60*/  @!P0 BRA `(.L_x_326) ;  /* 0xfffffffc00f08947 */ /* 0x002fea000383ffff */
[----:B------:R-:W-:Y:S05]  /*10e70*/  BRA `(.L_x_342) ;  /* 0xfffffff800ac7947 */ /* 0x000fea000383ffff */
.L_x_327:
[----:B-1----:R1:W2:Y:S02]  /*10e80*/  SYNCS.PHASECHK.TRANS64.TRYWAIT P0, [R9+URZ], R4 ;  /* 0x00000004090075a7 */ /* 0x0022a4000800017f */
[----:B--2---:R-:W-:Y:S05]  /*10e90*/  @!P0 NANOSLEEP.SYNCS 0x989680 ;  /* 0x009896800000895d */ /* 0x004fea0003900000 */
[----:B------:R-:W2:Y:S02]  /*10ea0*/  @!P0 SYNCS.PHASECHK.TRANS64 P0, [R9+URZ], R4 ;  /* 0x00000004090085a7 */ /* 0x000ea4000800007f */
[----:B--2---:R-:W-:Y:S05]  /*10eb0*/  @!P0 BRA `(.L_x_327) ;  /* 0xfffffffc00f08947 */ /* 0x004fea000383ffff */
[----:B------:R-:W-:Y:S05]  /*10ec0*/  BRA `(.L_x_343) ;  /* 0xfffffff800b47947 */ /* 0x000fea000383ffff */
.L_x_344:
[----:B------:R-:W-:-:S00]  /*10ed0*/  BRA `(.L_x_344) ;  /* 0xfffffffc00fc7947 */ /* 0x000fc0000383ffff */
[----:B------:R-:W-:-:S00]  /*10ee0*/  NOP ;  /* 0x0000000000007918 */ /* 0x000fc00000000000 */
        /* <DEDUP_REMOVED lines=9> */
.L_x_345:


//--------------------- .nv.shared._ZN7cutlass13device_kernelINS_4gemm6kernel13GemmUniversalIN4cute5tupleIJiiiiEEENS1_10collective13CollectiveMmaINS1_37MainloopSm90TmaGmmaWarpSpecializedFP8ILi9ENS5_IJNS4_1CILi4EEENSA_ILi2EEENSA_ILi1EEEEEENS1_35KernelTmaWarpSpecializedCooperativeEEENS5_IJNSA_ILi256EEENSA_ILi128EEENSA_ILi64EEEEEENS_12float_e4m3_tENS5_IJlSD_lEEESL_SM_NS4_8TiledMMAINS4_8MMA_AtomIJNS4_4SM904GMMA31MMA_64x128x32_F32E4M3E4M3_SS_TNILNSQ_7ScaleInE1ELSS_1EEEEEENS4_6LayoutINS5_IJSC_SD_SD_EEENS5_IJSD_NSA_ILi0EEESX_EEEEENS5_IJNS4_10UnderscoreES10_S10_EEEEENS4_23SM90_TMA_LOAD_MULTICASTENS4_14ComposedLayoutINS4_7SwizzleILi2ELi4ELi3EEENS4_18smem_ptr_flag_bitsILi8EEENSV_INS5_IJNSA_ILi8EEESJ_EEENS5_IJSJ_SD_EEEEEEEvNS4_8identityES13_S1D_vS1E_EENS_8epilogue10collective6detail29Sm90TmaWarpSpecializedAdapterINS1H_15DefaultEpilogueISL_SM_SM_NS1G_6thread17LinearCombinationISL_Li1EffLNS1L_9ScaleType4KindE0ELNS_15FloatRoundStyleE2ESL_EENS1_15EpilogueDefaultEEEEEvvEEEEvNT_6ParamsE --------------------------
	.section	.nv.shared._ZN7cutlass13device_kernelINS_4gemm6kernel13GemmUniversalIN4cute5tupleIJiiiiEEENS1_10collective13CollectiveMmaINS1_37MainloopSm90TmaGmmaWarpSpecializedFP8ILi9ENS5_IJNS4_1CILi4EEENSA_ILi2EEENSA_ILi1EEEEEENS1_35KernelTmaWarpSpecializedCooperativeEEENS5_IJNSA_ILi256EEENSA_ILi128EEENSA_ILi64EEEEEENS_12float_e4m3_tENS5_IJlSD_lEEESL_SM_NS4_8TiledMMAINS4_8MMA_AtomIJNS4_4SM904GMMA31MMA_64x128x32_F32E4M3E4M3_SS_TNILNSQ_7ScaleInE1ELSS_1EEEEEENS4_6LayoutINS5_IJSC_SD_SD_EEENS5_IJSD_NSA_ILi0EEESX_EEEEENS5_IJNS4_10UnderscoreES10_S10_EEEEENS4_23SM90_TMA_LOAD_MULTICASTENS4_14ComposedLayoutINS4_7SwizzleILi2ELi4ELi3EEENS4_18smem_ptr_flag_bitsILi8EEENSV_INS5_IJNSA_ILi8EEESJ_EEENS5_IJSJ_SD_EEEEEEEvNS4_8identityES13_S1D_vS1E_EENS_8epilogue10collective6detail29Sm90TmaWarpSpecializedAdapterINS1H_15DefaultEpilogueISL_SM_SM_NS1G_6thread17LinearCombinationISL_Li1EffLNS1L_9ScaleType4KindE0ELNS_15FloatRoundStyleE2ESL_EENS1_15EpilogueDefaultEEEEEvvEEEEvNT_6ParamsE,"aw",@nobits
	.sectionflags	@""
	.align	16
	.zero		1024


//--------------------- .nv.shared.reserved.0     --------------------------
	.section	.nv.shared.reserved.0,"aw",@nobits
	.weak		__nv_reservedSMEM_offset_0_alias
	.size		__nv_reservedSMEM_offset_0_alias, 0, 0
	.other		__nv_reservedSMEM_offset_0_alias,@"STO_CUDA_RESERVED_SHARED STV_DEFAULT"
__nv_reservedSMEM_offset_0_alias:
	.zero		0


//--------------------- .nv.global                --------------------------
	.section	.nv.global,"aw",@nobits
.nv.global:
	.type		_ZN40_INTERNAL_4f4cd083_4_k_cu_5484bfa8_162404cute1_E,@object
	.size		_ZN40_INTERNAL_4f4cd083_4_k_cu_5484bfa8_162404cute1_E,(_ZN40_INTERNAL_4f4cd083_4_k_cu_5484bfa8_162404cuda3std3__45__cpo6cbeginE - _ZN40_INTERNAL_4f4cd083_4_k_cu_5484bfa8_162404cute1_E)
_ZN40_INTERNAL_4f4cd083_4_k_cu_5484bfa8_162404cute1_E:
	.zero		1
	.type		_ZN40_INTERNAL_4f4cd083_4_k_cu_5484bfa8_162404cuda3std3__45__cpo6cbeginE,@object
	.size		_ZN40_INTERNAL_4f4cd083_4_k_cu_5484bfa8_162404cuda3std3__45__cpo6cbeginE,(_ZN40_INTERNAL_4f4cd083_4_k_cu_5484bfa8_162404cuda3std3__48in_placeE - _ZN40_INTERNAL_4f4cd083_4_k_cu_5484bfa8_162404cuda3std3__45__cpo6cbeginE)
_ZN40_INTERNAL_4f4cd083_4_k_cu_5484bfa8_162404cuda3std3__45__cpo6cbeginE:
	.zero		1
	.type		_ZN40_INTERNAL_4f4cd083_4_k_cu_5484bfa8_162404cuda3std3__48in_placeE,@object
	.size		_ZN40_INTERNAL_4f4cd083_4_k_cu_5484bfa8_162404cuda3std3__48in_placeE,(_ZN40_INTERNAL_4f4cd083_4_k_cu_5484bfa8_162404cuda3std6ranges3__45__cpo9iter_moveE - _ZN40_INTERNAL_4f4cd083_4_k_cu_5484bfa8_162404cuda3std3__48in_placeE)
_ZN40_INTERNAL_4f4cd083_4_k_cu_5484bfa8_162404cuda3std3__48in_placeE:
	.zero		1
	.type		_ZN40_INTERNAL_4f4cd083_4_k_cu_5484bfa8_162404cuda3std6ranges3__45__cpo9iter_moveE,@object
	.size		_ZN40_INTERNAL_4f4cd083_4_k_cu_5484bfa8_162404cuda3std6ranges3__45__cpo9iter_moveE,(_ZN40_INTERNAL_4f4cd083_4_k_cu_5484bfa8_162404cuda3std3__45__cpo5beginE - _ZN40_INTERNAL_4f4cd083_4_k_cu_5484bfa8_162404cuda3std6ranges3__45__cpo9iter_moveE)
_ZN40_INTERNAL_4f4cd083_4_k_cu_5484bfa8_162404cuda3std6ranges3__45__cpo9iter_moveE:
	.zero		1
	.type		_ZN40_INTERNAL_4f4cd083_4_k_cu_5484bfa8_162404cuda3std3__45__cpo5beginE,@object
	.size		_ZN40_INTERNAL_4f4cd083_4_k_cu_5484bfa8_162404cuda3std3__45__cpo5beginE,(_ZN40_INTERNAL_4f4cd083_4_k_cu_5484bfa8_162404cuda3std3__442_GLOBAL__N__4f4cd083_4_k_cu_5484bfa8_162406ignoreE - _ZN40_INTERNAL_4f4cd083_4_k_cu_5484bfa8_162404cuda3std3__45__cpo5beginE)
_ZN40_INTERNAL_4f4cd083_4_k_cu_5484bfa8_162404cuda3std3__45__cpo5beginE:
	.zero		1
	.type		_ZN40_INTERNAL_4f4cd083_4_k_cu_5484bfa8_162404cuda3std3__442_GLOBAL__N__4f4cd083_4_k_cu_5484bfa8_162406ignoreE,@object
	.size		_ZN40_INTERNAL_4f4cd083_4_k_cu_5484bfa8_162404cuda3std3__442_GLOBAL__N__4f4cd083_4_k_cu_5484bfa8_162406ignoreE,(_ZN40_INTERNAL_4f4cd083_4_k_cu_5484bfa8_162404cute7productE - _ZN40_INTERNAL_4f4cd083_4_k_cu_5484bfa8_162404cuda3std3__442_GLOBAL__N__4f4cd083_4_k_cu_5484bfa8_162406ignoreE)
_ZN40_INTERNAL_4f4cd083_4_k_cu_5484bfa8_162404cuda3std3__442_GLOBAL__N__4f4cd083_4_k_cu_5484bfa8_162406ignoreE:
	.zero		1
	.type		_ZN40_INTERNAL_4f4cd083_4_k_cu_5484bfa8_162404cute7productE,@object
	.size		_ZN40_INTERNAL_4f4cd083_4_k_cu_5484bfa8_162404cute7productE,(_ZN40_INTERNAL_4f4cd083_4_k_cu_5484bfa8_162404cuda3std3__45__cpo3endE - _ZN40_INTERNAL_4f4cd083_4_k_cu_5484bfa8_162404cute7productE)
_ZN40_INTERNAL_4f4cd083_4_k_cu_5484bfa8_162404cute7productE:
	.zero		1
	.type		_ZN40_INTERNAL_4f4cd083_4_k_cu_5484bfa8_162404cuda3std3__45__cpo3endE,@object
	.size		_ZN40_INTERNAL_4f4cd083_4_k_cu_5484bfa8_162404cuda3std3__45__cpo3endE,(_ZN40_INTERNAL_4f4cd083_4_k_cu_5484bfa8_162404cuda3std3__419piecewise_constructE - _ZN40_INTERNAL_4f4cd083_4_k_cu_5484bfa8_162404cuda3std3__45__cpo3endE)
_ZN40_INTERNAL_4f4cd083_4_k_cu_5484bfa8_162404cuda3std3__45__cpo3endE:
	.zero		1
	.type		_ZN40_INTERNAL_4f4cd083_4_k_cu_5484bfa8_162404cuda3std3__419piecewise_constructE,@object
	.size		_ZN40_INTERNAL_4f4cd083_4_k_cu_5484bfa8_162404cuda3std3__419piecewise_constructE,(_ZN40_INTERNAL_4f4cd083_4_k_cu_5484bfa8_162404cuda3std3__45__cpo4cendE - _ZN40_INTERNAL_4f4cd083_4_k_cu_5484bfa8_162404cuda3std3__419piecewise_constructE)
_ZN40_INTERNAL_4f4cd083_4_k_cu_5484bfa8_162404cuda3std3__419piecewise_constructE:
	.zero		1
	.type		_ZN40_INTERNAL_4f4cd083_4_k_cu_5484bfa8_162404cuda3std3__45__cpo4cendE,@object
	.size		_ZN40_INTERNAL_4f4cd083_4_k_cu_5484bfa8_162404cuda3std3__45__cpo4cendE,(_ZN40_INTERNAL_4f4cd083_4_k_cu_5484bfa8_162404cuda3std6ranges3__45__cpo4swapE - _ZN40_INTERNAL_4f4cd083_4_k_cu_5484bfa8_162404cuda3std3__45__cpo4cendE)
_ZN40_INTERNAL_4f4cd083_4_k_cu_5484bfa8_162404cuda3std3__45__cpo4cendE:
	.zero		1
	.type		_ZN40_INTERNAL_4f4cd083_4_k_cu_5484bfa8_162404cuda3std6ranges3__45__cpo4swapE,@object
	.size		_ZN40_INTERNAL_4f4cd083_4_k_cu_5484bfa8_162404cuda3std6ranges3__45__cpo4swapE,(.L_7 - _ZN40_INTERNAL_4f4cd083_4_k_cu_5484bfa8_162404cuda3std6ranges3__45__cpo4swapE)
_ZN40_INTERNAL_4f4cd083_4_k_cu_5484bfa8_162404cuda3std6ranges3__45__cpo4swapE:
	.zero		1
.L_7:


//--------------------- .nv.constant0._ZN7cutlass13device_kernelINS_4gemm6kernel13GemmUniversalIN4cute5tupleIJiiiiEEENS1_10collective13CollectiveMmaINS1_37MainloopSm90TmaGmmaWarpSpecializedFP8ILi9ENS5_IJNS4_1CILi4EEENSA_ILi2EEENSA_ILi1EEEEEENS1_35KernelTmaWarpSpecializedCooperativeEEENS5_IJNSA_ILi256EEENSA_ILi128EEENSA_ILi64EEEEEENS_12float_e4m3_tENS5_IJlSD_lEEESL_SM_NS4_8TiledMMAINS4_8MMA_AtomIJNS4_4SM904GMMA31MMA_64x128x32_F32E4M3E4M3_SS_TNILNSQ_7ScaleInE1ELSS_1EEEEEENS4_6LayoutINS5_IJSC_SD_SD_EEENS5_IJSD_NSA_ILi0EEESX_EEEEENS5_IJNS4_10UnderscoreES10_S10_EEEEENS4_23SM90_TMA_LOAD_MULTICASTENS4_14ComposedLayoutINS4_7SwizzleILi2ELi4ELi3EEENS4_18smem_ptr_flag_bitsILi8EEENSV_INS5_IJNSA_ILi8EEESJ_EEENS5_IJSJ_SD_EEEEEEEvNS4_8identityES13_S1D_vS1E_EENS_8epilogue10collective6detail29Sm90TmaWarpSpecializedAdapterINS1H_15DefaultEpilogueISL_SM_SM_NS1G_6thread17LinearCombinationISL_Li1EffLNS1L_9ScaleType4KindE0ELNS_15FloatRoundStyleE2ESL_EENS1_15EpilogueDefaultEEEEEvvEEEEvNT_6ParamsE --------------------------
	.section	.nv.constant0._ZN7cutlass13device_kernelINS_4gemm6kernel13GemmUniversalIN4cute5tupleIJiiiiEEENS1_10collective13CollectiveMmaINS1_37MainloopSm90TmaGmmaWarpSpecializedFP8ILi9ENS5_IJNS4_1CILi4EEENSA_ILi2EEENSA_ILi1EEEEEENS1_35KernelTmaWarpSpecializedCooperativeEEENS5_IJNSA_ILi256EEENSA_ILi128EEENSA_ILi64EEEEEENS_12float_e4m3_tENS5_IJlSD_lEEESL_SM_NS4_8TiledMMAINS4_8MMA_AtomIJNS4_4SM904GMMA31MMA_64x128x32_F32E4M3E4M3_SS_TNILNSQ_7ScaleInE1ELSS_1EEEEEENS4_6LayoutINS5_IJSC_SD_SD_EEENS5_IJSD_NSA_ILi0EEESX_EEEEENS5_IJNS4_10UnderscoreES10_S10_EEEEENS4_23SM90_TMA_LOAD_MULTICASTENS4_14ComposedLayoutINS4_7SwizzleILi2ELi4ELi3EEENS4_18smem_ptr_flag_bitsILi8EEENSV_INS5_IJNSA_ILi8EEESJ_EEENS5_IJSJ_SD_EEEEEEEvNS4_8identityES13_S1D_vS1E_EENS_8epilogue10collective6detail29Sm90TmaWarpSpecializedAdapterINS1H_15DefaultEpilogueISL_SM_SM_NS1G_6thread17LinearCombinationISL_Li1EffLNS1L_9ScaleType4KindE0ELNS_15FloatRoundStyleE2ESL_EENS1_15EpilogueDefaultEEEEEvvEEEEvNT_6ParamsE,"a",@progbits
	.sectionflags	@""
	.align	4
.nv.constant0._ZN7cutlass13device_kernelINS_4gemm6kernel13GemmUniversalIN4cute5tupleIJiiiiEEENS1_10collective13CollectiveMmaINS1_37MainloopSm90TmaGmmaWarpSpecializedFP8ILi9ENS5_IJNS4_1CILi4EEENSA_ILi2EEENSA_ILi1EEEEEENS1_35KernelTmaWarpSpecializedCooperativeEEENS5_IJNSA_ILi256EEENSA_ILi128EEENSA_ILi64EEEEEENS_12float_e4m3_tENS5_IJlSD_lEEESL_SM_NS4_8TiledMMAINS4_8MMA_AtomIJNS4_4SM904GMMA31MMA_64x128x32_F32E4M3E4M3_SS_TNILNSQ_7ScaleInE1ELSS_1EEEEEENS4_6LayoutINS5_IJSC_SD_SD_EEENS5_IJSD_NSA_ILi0EEESX_EEEEENS5_IJNS4_10UnderscoreES10_S10_EEEEENS4_23SM90_TMA_LOAD_MULTICASTENS4_14ComposedLayoutINS4_7SwizzleILi2ELi4ELi3EEENS4_18smem_ptr_flag_bitsILi8EEENSV_INS5_IJNSA_ILi8EEESJ_EEENS5_IJSJ_SD_EEEEEEEvNS4_8identityES13_S1D_vS1E_EENS_8epilogue10collective6detail29Sm90TmaWarpSpecializedAdapterINS1H_15DefaultEpilogueISL_SM_SM_NS1G_6thread17LinearCombinationISL_Li1EffLNS1L_9ScaleType4KindE0ELNS_15FloatRoundStyleE2ESL_EENS1_15EpilogueDefaultEEEEEvvEEEEvNT_6ParamsE:
	.zero		1664


//--------------------- SYMBOLS --------------------------

	.type		.nv.reservedSmem.offset0,@object
	.size		.nv.reservedSmem.offset0,0x4
